	.target	sm_90a

	.elftype	@"ET_EXEC"


//--------------------- .note.nv.tkinfo           --------------------------
	.section	.note.nv.tkinfo,"",@"SHT_NOTE"
	.sectionflags	@"SHF_NOTE_NV_TKINFO"
	.tkinfo
        /*0018*/ 	.word	0x00000002
        /*0030*/ 	.string	""
        /*0030*/ 	.string	"ptxas"
        /*0030*/ 	.string	"Cuda compilation tools, release 13.0, V13.0.88"
        /*0030*/ 	.string	"Build cuda_13.0.r13.0/compiler.36424714_0"
        /*0030*/ 	.string	"-arch sm_90a -m 64 "



//--------------------- .note.nv.cuinfo           --------------------------
	.section	.note.nv.cuinfo,"",@"SHT_NOTE"
	.sectionflags	@"SHF_NOTE_NV_CUINFO"
        /*0018*/ 	.short	0x0002
        /*001a*/ 	.short	0x005a
        /*001c*/ 	.short	0x0082
	.zero		2


//--------------------- .nv.info                  --------------------------
	.section	.nv.info,"",@"SHT_CUDA_INFO"
	.align	4


	//----- nvinfo : EIATTR_REGCOUNT
	.align		4
        /*0000*/ 	.byte	0x04, 0x2f
        /*0002*/ 	.short	(.L_12 - .L_11)
	.align		4
.L_11:
        /*0004*/ 	.word	index@(_ZN7cutlass13device_kernelINS_4gemm6kernel13GemmUniversalIN4cute5tupleIJiiiiEEENS1_10collective13CollectiveMmaINS1_37MainloopSm90TmaGmmaWarpSpecializedFP8ILi4ENS5_IJNS4_1CILi1EEESB_SB_EEENS1_32KernelTmaWarpSpecializedPingpongEEENS5_IJNSA_ILi64EEENSA_ILi256EEESF_EEENS_12float_e5m2_tENS5_IJlSB_lEEESI_SJ_NS4_8TiledMMAINS4_8MMA_AtomIJNS4_4SM904GMMA31MMA_64x256x32_F32E5M2E5M2_SS_TNILNSN_7ScaleInE1ELSP_1EEEEEENS4_6LayoutISC_NS5_IJNSA_ILi0EEEST_ST_EEEEENS5_IJNS4_10UnderscoreESW_SW_EEEEENS4_13SM90_TMA_LOADENS4_14ComposedLayoutINS4_7SwizzleILi2ELi4ELi3EEENS4_18smem_ptr_flag_bitsILi8EEENSS_INS5_IJNSA_ILi8EEESF_EEENS5_IJSF_SB_EEEEEEEvNS4_8identityESZ_S19_vS1A_EENS_8epilogue10collective6detail29Sm90TmaWarpSpecializedAdapterINS1D_15DefaultEpilogueISI_SJ_SJ_NS1C_6thread17LinearCombinationISI_Li1EffLNS1H_9ScaleType4KindE0ELNS_15FloatRoundStyleE2ESI_EENS1_15EpilogueDefaultEEEEEvvEEEEvNT_6ParamsE)
        /*0008*/ 	.word	0x000000a8


	//----- nvinfo : EIATTR_FRAME_SIZE
	.align		4
.L_12:
        /*000c*/ 	.byte	0x04, 0x11
        /*000e*/ 	.short	(.L_14 - .L_13)
	.align		4
.L_13:
        /*0010*/ 	.word	index@(_ZN7cutlass13device_kernelINS_4gemm6kernel13GemmUniversalIN4cute5tupleIJiiiiEEENS1_10collective13CollectiveMmaINS1_37MainloopSm90TmaGmmaWarpSpecializedFP8ILi4ENS5_IJNS4_1CILi1EEESB_SB_EEENS1_32KernelTmaWarpSpecializedPingpongEEENS5_IJNSA_ILi64EEENSA_ILi256EEESF_EEENS_12float_e5m2_tENS5_IJlSB_lEEESI_SJ_NS4_8TiledMMAINS4_8MMA_AtomIJNS4_4SM904GMMA31MMA_64x256x32_F32E5M2E5M2_SS_TNILNSN_7ScaleInE1ELSP_1EEEEEENS4_6LayoutISC_NS5_IJNSA_ILi0EEEST_ST_EEEEENS5_IJNS4_10UnderscoreESW_SW_EEEEENS4_13SM90_TMA_LOADENS4_14ComposedLayoutINS4_7SwizzleILi2ELi4ELi3EEENS4_18smem_ptr_flag_bitsILi8EEENSS_INS5_IJNSA_ILi8EEESF_EEENS5_IJSF_SB_EEEEEEEvNS4_8identityESZ_S19_vS1A_EENS_8epilogue10collective6detail29Sm90TmaWarpSpecializedAdapterINS1D_15DefaultEpilogueISI_SJ_SJ_NS1C_6thread17LinearCombinationISI_Li1EffLNS1H_9ScaleType4KindE0ELNS_15FloatRoundStyleE2ESI_EENS1_15EpilogueDefaultEEEEEvvEEEEvNT_6ParamsE)
        /*0014*/ 	.word	0x00000110


	//----- nvinfo : EIATTR_MIN_STACK_SIZE
	.align		4
.L_14:
        /*0018*/ 	.byte	0x04, 0x12
        /*001a*/ 	.short	(.L_16 - .L_15)
	.align		4
.L_15:
        /*001c*/ 	.word	index@(_ZN7cutlass13device_kernelINS_4gemm6kernel13GemmUniversalIN4cute5tupleIJiiiiEEENS1_10collective13CollectiveMmaINS1_37MainloopSm90TmaGmmaWarpSpecializedFP8ILi4ENS5_IJNS4_1CILi1EEESB_SB_EEENS1_32KernelTmaWarpSpecializedPingpongEEENS5_IJNSA_ILi64EEENSA_ILi256EEESF_EEENS_12float_e5m2_tENS5_IJlSB_lEEESI_SJ_NS4_8TiledMMAINS4_8MMA_AtomIJNS4_4SM904GMMA31MMA_64x256x32_F32E5M2E5M2_SS_TNILNSN_7ScaleInE1ELSP_1EEEEEENS4_6LayoutISC_NS5_IJNSA_ILi0EEEST_ST_EEEEENS5_IJNS4_10UnderscoreESW_SW_EEEEENS4_13SM90_TMA_LOADENS4_14ComposedLayoutINS4_7SwizzleILi2ELi4ELi3EEENS4_18smem_ptr_flag_bitsILi8EEENSS_INS5_IJNSA_ILi8EEESF_EEENS5_IJSF_SB_EEEEEEEvNS4_8identityESZ_S19_vS1A_EENS_8epilogue10collective6detail29Sm90TmaWarpSpecializedAdapterINS1D_15DefaultEpilogueISI_SJ_SJ_NS1C_6thread17LinearCombinationISI_Li1EffLNS1H_9ScaleType4KindE0ELNS_15FloatRoundStyleE2ESI_EENS1_15EpilogueDefaultEEEEEvvEEEEvNT_6ParamsE)
        /*0020*/ 	.word	0x00000110
.L_16:


//--------------------- .nv.compat                --------------------------
	.section	.nv.compat,"",@"SHT_CUDA_COMPAT_INFO"
	.align	4
        /*0000*/ 	.byte	0x02, 0x09, 0x01, 0x00, 0x02, 0x02, 0x04, 0x00, 0x02, 0x05, 0x05, 0x00, 0x03, 0x07, 0x01, 0x01
        /*0010*/ 	.byte	0x02, 0x03, 0x01, 0x00, 0x02, 0x06, 0x01, 0x00, 0x04, 0x0b, 0x08, 0x00, 0x00, 0x00, 0x00, 0x00
        /*0020*/ 	.byte	0x00, 0x00, 0x00, 0x00


//--------------------- .nv.info._ZN7cutlass13device_kernelINS_4gemm6kernel13GemmUniversalIN4cute5tupleIJiiiiEEENS1_10collective13CollectiveMmaINS1_37MainloopSm90TmaGmmaWarpSpecializedFP8ILi4ENS5_IJNS4_1CILi1EEESB_SB_EEENS1_32KernelTmaWarpSpecializedPingpongEEENS5_IJNSA_ILi64EEENSA_ILi256EEESF_EEENS_12float_e5m2_tENS5_IJlSB_lEEESI_SJ_NS4_8TiledMMAINS4_8MMA_AtomIJNS4_4SM904GMMA31MMA_64x256x32_F32E5M2E5M2_SS_TNILNSN_7ScaleInE1ELSP_1EEEEEENS4_6LayoutISC_NS5_IJNSA_ILi0EEEST_ST_EEEEENS5_IJNS4_10UnderscoreESW_SW_EEEEENS4_13SM90_TMA_LOADENS4_14ComposedLayoutINS4_7SwizzleILi2ELi4ELi3EEENS4_18smem_ptr_flag_bitsILi8EEENSS_INS5_IJNSA_ILi8EEESF_EEENS5_IJSF_SB_EEEEEEEvNS4_8identityESZ_S19_vS1A_EENS_8epilogue10collective6detail29Sm90TmaWarpSpecializedAdapterINS1D_15DefaultEpilogueISI_SJ_SJ_NS1C_6thread17LinearCombinationISI_Li1EffLNS1H_9ScaleType4KindE0ELNS_15FloatRoundStyleE2ESI_EENS1_15EpilogueDefaultEEEEEvvEEEEvNT_6ParamsE --------------------------
	.section	.nv.info._ZN7cutlass13device_kernelINS_4gemm6kernel13GemmUniversalIN4cute5tupleIJiiiiEEENS1_10collective13CollectiveMmaINS1_37MainloopSm90TmaGmmaWarpSpecializedFP8ILi4ENS5_IJNS4_1CILi1EEESB_SB_EEENS1_32KernelTmaWarpSpecializedPingpongEEENS5_IJNSA_ILi64EEENSA_ILi256EEESF_EEENS_12float_e5m2_tENS5_IJlSB_lEEESI_SJ_NS4_8TiledMMAINS4_8MMA_AtomIJNS4_4SM904GMMA31MMA_64x256x32_F32E5M2E5M2_SS_TNILNSN_7ScaleInE1ELSP_1EEEEEENS4_6LayoutISC_NS5_IJNSA_ILi0EEEST_ST_EEEEENS5_IJNS4_10UnderscoreESW_SW_EEEEENS4_13SM90_TMA_LOADENS4_14ComposedLayoutINS4_7SwizzleILi2ELi4ELi3EEENS4_18smem_ptr_flag_bitsILi8EEENSS_INS5_IJNSA_ILi8EEESF_EEENS5_IJSF_SB_EEEEEEEvNS4_8identityESZ_S19_vS1A_EENS_8epilogue10collective6detail29Sm90TmaWarpSpecializedAdapterINS1D_15DefaultEpilogueISI_SJ_SJ_NS1C_6thread17LinearCombinationISI_Li1EffLNS1H_9ScaleType4KindE0ELNS_15FloatRoundStyleE2ESI_EENS1_15EpilogueDefaultEEEEEvvEEEEvNT_6ParamsE,"",@"SHT_CUDA_INFO"
	.sectionflags	@""
	.align	4


	//----- nvinfo : EIATTR_CUDA_API_VERSION
	.align		4
        /*0000*/ 	.byte	0x04, 0x37
        /*0002*/ 	.short	(.L_18 - .L_17)
.L_17:
        /*0004*/ 	.word	0x00000082


	//----- nvinfo : EIATTR_KPARAM_INFO
	.align		4
.L_18:
        /*0008*/ 	.byte	0x04, 0x17
        /*000a*/ 	.short	(.L_20 - .L_19)
.L_19:
        /*000c*/ 	.word	0x00000000
        /*0010*/ 	.short	0x0000
        /*0012*/ 	.short	0x0070
        /*0014*/ 	.byte	0x00, 0xf0, 0x01, 0x10


	//----- nvinfo : EIATTR_SPARSE_MMA_MASK
	.align		4
.L_20:
        /*0018*/ 	.byte	0x03, 0x50
        /*001a*/ 	.short	0x0000


	//----- nvinfo : EIATTR_MAXREG_COUNT
	.align		4
        /*001c*/ 	.byte	0x03, 0x1b
        /*001e*/ 	.short	0x00a8


	//----- nvinfo : EIATTR_NUM_BARRIERS
	.align		4
        /*0020*/ 	.byte	0x02, 0x4c
        /*0022*/ 	.byte	0x01
	.zero		1


	//----- nvinfo : EIATTR_ANNOTATIONS
	.align		4
        /*0024*/ 	.byte	0x04, 0x55
        /*0026*/ 	.short	(.L_22 - .L_21)


	//   ....[0]....
.L_21:
        /*0028*/ 	.word	0x00000001
        /*002c*/ 	.byte	0xa0, 0x09, 0x00, 0x00, 0x01, 0x00, 0x00, 0x00, 0xb0, 0x0b, 0x00, 0x00, 0x01, 0x00, 0x00, 0x00
        /* <DEDUP_REMOVED lines=203> */
        /*0cec*/ 	.byte	0x50, 0x00, 0x01, 0x00


	//----- nvinfo : EIATTR_MERCURY_ISA_VERSION
	.align		4
.L_22:
        /*0cf0*/ 	.byte	0x03, 0x5f
        /*0cf2*/ 	.short	0x0101


	//----- nvinfo : EIATTR_INT_WARP_WIDE_INSTR_OFFSETS
	.align		4
        /*0cf4*/ 	.byte	0x04, 0x31
        /*0cf6*/ 	.short	(.L_24 - .L_23)


	//   ....[0]....
.L_23:
        /*0cf8*/ 	.word	0x000004b0


	//   ....[1]....
        /*0cfc*/ 	.word	0x000004c0


	//   ....[2]....
        /*0d00*/ 	.word	0x00000530


	//   ....[3]....
        /*0d04*/ 	.word	0x00000540


	//   ....[4]....
        /*0d08*/ 	.word	0x00000550


	//   ....[5]....
        /*0d0c*/ 	.word	0x00000570


	//   ....[6]....
        /*0d10*/ 	.word	0x000005d0


	//   ....[7]....
        /*0d14*/ 	.word	0x000005f0


	//----- nvinfo : EIATTR_COOP_GROUP_MASK_REGIDS
	.align		4
.L_24:
        /*0d18*/ 	.byte	0x04, 0x29
        /*0d1a*/ 	.short	(.L_26 - .L_25)


	//   ....[0]....
.L_25:
        /*0d1c*/ 	.word	0xffffffff


	//   ....[1]....
        /*0d20*/ 	.word	0xffffffff


	//   ....[2]....
        /*0d24*/ 	.word	0xffffffff


	//   ....[3]....
        /*0d28*/ 	.word	0xffffffff


	//   ....[4]....
        /*0d2c*/ 	.word	0xffffffff


	//   ....[5]....
        /*0d30*/ 	.word	0xffffffff


	//----- nvinfo : EIATTR_COOP_GROUP_INSTR_OFFSETS
	.align		4
.L_26:
        /*0d34*/ 	.byte	0x04, 0x28
        /*0d36*/ 	.short	(.L_28 - .L_27)


	//   ....[0]....
.L_27:
        /*0d38*/ 	.word	0x00000060


	//   ....[1]....
        /*0d3c*/ 	.word	0x00000090


	//   ....[2]....
        /*0d40*/ 	.word	0x00000190


	//   ....[3]....
        /*0d44*/ 	.word	0x000003a0


	//   ....[4]....
        /*0d48*/ 	.word	0x000003e0


	//   ....[5]....
        /*0d4c*/ 	.word	0x00000420


	//----- nvinfo : EIATTR_REG_RECONFIG
	.align		4
.L_28:
        /*0d50*/ 	.byte	0x01, 0x54
	.zero		2


	//----- nvinfo : EIATTR_MBARRIER_INSTR_OFFSETS
	.align		4
        /*0d54*/ 	.byte	0x04, 0x39
        /*0d56*/ 	.short	(.L_30 - .L_29)


	//   ....[0]....
.L_29:
        /*0d58*/ 	.word	0x00000310
        /*0d5c*/ 	.word	0x000000ff
        /*0d60*/ 	.word	0x00000000
        /*0d64*/ 	.short	0x0100
        /*0d66*/ 	.byte	0x09
	.zero		1


	//   ....[1]....
        /*0d68*/ 	.word	0x00000320
        /*0d6c*/ 	.word	0x000000ff
        /*0d70*/ 	.word	0x00000020
        /*0d74*/ 	.short	0x0100
        /*0d76*/ 	.byte	0x09
	.zero		1


	//   ....[2]....
        /*0d78*/ 	.word	0x00000330
        /*0d7c*/ 	.word	0x000000ff
        /*0d80*/ 	.word	0x00000008
        /*0d84*/ 	.short	0x0100
        /*0d86*/ 	.byte	0x09
	.zero		1


	//   ....[3]....
        /*0d88*/ 	.word	0x00000340
        /*0d8c*/ 	.word	0x000000ff
        /*0d90*/ 	.word	0x00000028
        /*0d94*/ 	.short	0x0100
        /*0d96*/ 	.byte	0x09
	.zero		1


	//   ....[4]....
        /*0d98*/ 	.word	0x00000350
        /*0d9c*/ 	.word	0x000000ff
        /*0da0*/ 	.word	0x00000010
        /*0da4*/ 	.short	0x0100
        /*0da6*/ 	.byte	0x09
	.zero		1


	//   ....[5]....
        /*0da8*/ 	.word	0x00000360
        /*0dac*/ 	.word	0x000000ff
        /*0db0*/ 	.word	0x00000030
        /*0db4*/ 	.short	0x0100
        /*0db6*/ 	.byte	0x09
	.zero		1


	//   ....[6]....
        /*0db8*/ 	.word	0x00000370
        /*0dbc*/ 	.word	0x000000ff
        /*0dc0*/ 	.word	0x00000018
        /*0dc4*/ 	.short	0x0100
        /*0dc6*/ 	.byte	0x09
	.zero		1


	//   ....[7]....
        /*0dc8*/ 	.word	0x00000380
        /*0dcc*/ 	.word	0x000000ff
        /*0dd0*/ 	.word	0x00000038
        /*0dd4*/ 	.short	0x0100
        /*0dd6*/ 	.byte	0x09
	.zero		1


	//   ....[8]....
        /*0dd8*/ 	.word	0x00000610
        /*0ddc*/ 	.word	0x000000ff
        /*0de0*/ 	.word	0x00000070
        /*0de4*/ 	.short	0x0100
        /*0de6*/ 	.byte	0x09
	.zero		1


	//   ....[9]....
        /*0de8*/ 	.word	0x00000620
        /*0dec*/ 	.word	0x000000ff
        /*0df0*/ 	.word	0x00000078
        /*0df4*/ 	.short	0x0100
        /*0df6*/ 	.byte	0x09
	.zero		1


	//   ....[10]....
        /*0df8*/ 	.word	0x00000660
        /*0dfc*/ 	.word	0x000000ff
        /*0e00*/ 	.word	0x00000050
        /*0e04*/ 	.short	0x0100
        /*0e06*/ 	.byte	0x0a
	.zero		1


	//   ....[11]....
        /*0e08*/ 	.word	0x00000680
        /*0e0c*/ 	.word	0x000000ff
        /*0e10*/ 	.word	0x00000058
        /*0e14*/ 	.short	0x0100
        /*0e16*/ 	.byte	0x0a
	.zero		1


	//   ....[12]....
        /*0e18*/ 	.word	0x00000690
        /*0e1c*/ 	.word	0x000000ff
        /*0e20*/ 	.word	0x00000060
        /*0e24*/ 	.short	0x0100
        /*0e26*/ 	.byte	0x0a
	.zero		1


	//   ....[13]....
        /*0e28*/ 	.word	0x000006a0
        /*0e2c*/ 	.word	0x000000ff
        /*0e30*/ 	.word	0x00000068
        /*0e34*/ 	.short	0x0100
        /*0e36*/ 	.byte	0x0a
	.zero		1


	//   ....[14]....
        /*0e38*/ 	.word	0x00001620
        /*0e3c*/ 	.word	0x000000ff
        /*0e40*/ 	.word	0xfffffff8
        /*0e44*/ 	.short	0x010a
        /*0e46*/ 	.byte	0x13
	.zero		1


	//   ....[15]....
        /*0e48*/ 	.word	0x00001ff0
        /*0e4c*/ 	.word	0x000000ff
        /*0e50*/ 	.word	0x00000000
        /*0e54*/ 	.short	0x010a
        /*0e56*/ 	.byte	0x04
	.zero		1


	//   ....[16]....
        /*0e58*/ 	.word	0x00002030
        /*0e5c*/ 	.word	0x000000ff
        /*0e60*/ 	.word	0x00000000
        /*0e64*/ 	.short	0x010a
        /*0e66*/ 	.byte	0x04
	.zero		1


	//   ....[17]....
        /*0e68*/ 	.word	0x00003210
        /*0e6c*/ 	.word	0x000000ff
        /*0e70*/ 	.word	0x00000000
        /*0e74*/ 	.short	0x010a
        /*0e76*/ 	.byte	0x08
	.zero		1


	//   ....[18]....
        /*0e78*/ 	.word	0x00003250
        /*0e7c*/ 	.word	0x000000ff
        /*0e80*/ 	.word	0x00000000
        /*0e84*/ 	.short	0x010a
        /*0e86*/ 	.byte	0x08
	.zero		1


	//   ....[19]....
        /*0e88*/ 	.word	0x00004280
        /*0e8c*/ 	.word	0x000000ff
        /*0e90*/ 	.word	0x00000000
        /*0e94*/ 	.short	0x0101
        /*0e96*/ 	.byte	0x06
	.zero		1


	//   ....[20]....
        /*0e98*/ 	.word	0x00005320
        /*0e9c*/ 	.word	0x000000e4
        /*0ea0*/ 	.word	0x00000000
        /*0ea4*/ 	.short	0x0101
        /*0ea6*/ 	.byte	0x1e
	.zero		1


	//   ....[21]....
        /*0ea8*/ 	.word	0x00005420
        /*0eac*/ 	.word	0x000000ff
        /*0eb0*/ 	.word	0x00000000
        /*0eb4*/ 	.short	0x0101
        /*0eb6*/ 	.byte	0x04
	.zero		1


	//   ....[22]....
        /*0eb8*/ 	.word	0x000054a0
        /*0ebc*/ 	.word	0x000000ff
        /*0ec0*/ 	.word	0x00000008
        /*0ec4*/ 	.short	0x010a
        /*0ec6*/ 	.byte	0x13
	.zero		1


	//   ....[23]....
        /*0ec8*/ 	.word	0x0000e660
        /*0ecc*/ 	.word	0x00000000
        /*0ed0*/ 	.word	0x00000000
        /*0ed4*/ 	.short	0x0101
        /*0ed6*/ 	.byte	0x1e
	.zero		1


	//   ....[24]....
        /*0ed8*/ 	.word	0x0000f160
        /*0edc*/ 	.word	0x0000000b
        /*0ee0*/ 	.word	0x00000020
        /*0ee4*/ 	.short	0x010a
        /*0ee6*/ 	.byte	0x3f
	.zero		1


	//   ....[25]....
        /*0ee8*/ 	.word	0x0000f520
        /*0eec*/ 	.word	0x00000003
        /*0ef0*/ 	.word	0x00000078
        /*0ef4*/ 	.short	0x0101
        /*0ef6*/ 	.byte	0x3f
	.zero		1


	//   ....[26]....
        /*0ef8*/ 	.word	0x0000fd40
        /*0efc*/ 	.word	0x00000007
        /*0f00*/ 	.word	0x00000000
        /*0f04*/ 	.short	0x010a
        /*0f06*/ 	.byte	0x3f
	.zero		1


	//   ....[27]....
        /*0f08*/ 	.word	0x0000fdc0
        /*0f0c*/ 	.word	0x00000009
        /*0f10*/ 	.word	0x00000000
        /*0f14*/ 	.short	0x010a
        /*0f16*/ 	.byte	0x3f
	.zero		1


	//   ....[28]....
        /*0f18*/ 	.word	0x0000fe50
        /*0f1c*/ 	.word	0x00000006
        /*0f20*/ 	.word	0x00000000
        /*0f24*/ 	.short	0x010a
        /*0f26*/ 	.byte	0x3f
	.zero		1


	//   ....[29]....
        /*0f28*/ 	.word	0x0000fee0
        /*0f2c*/ 	.word	0x00000003
        /*0f30*/ 	.word	0x00000000
        /*0f34*/ 	.short	0x010a
        /*0f36*/ 	.byte	0x3f
	.zero		1


	//   ....[30]....
        /*0f38*/ 	.word	0x0000ff50
        /*0f3c*/ 	.word	0x00000003
        /*0f40*/ 	.word	0xfffffff8
        /*0f44*/ 	.short	0x010a
        /*0f46*/ 	.byte	0x3f
	.zero		1


	//   ....[31]....
        /*0f48*/ 	.word	0x0000ffb0
        /*0f4c*/ 	.word	0x00000003
        /*0f50*/ 	.word	0x00000000
        /*0f54*/ 	.short	0x010a
        /*0f56*/ 	.byte	0x3f
	.zero		1


	//   ....[32]....
        /*0f58*/ 	.word	0x00010020
        /*0f5c*/ 	.word	0x00000000
        /*0f60*/ 	.word	0x00000000
        /*0f64*/ 	.short	0x010a
        /*0f66*/ 	.byte	0x3f
	.zero		1


	//   ....[33]....
        /*0f68*/ 	.word	0x00010090
        /*0f6c*/ 	.word	0x00000019
        /*0f70*/ 	.word	0x00000008
        /*0f74*/ 	.short	0x010a
        /*0f76*/ 	.byte	0x3f
	.zero		1


	//   ....[34]....
        /*0f78*/ 	.word	0x00010160
        /*0f7c*/ 	.word	0x0000000b
        /*0f80*/ 	.word	0x00000020
        /*0f84*/ 	.short	0x010a
        /*0f86*/ 	.byte	0x3f
	.zero		1


	//   ....[35]....
        /*0f88*/ 	.word	0x00010240
        /*0f8c*/ 	.word	0x00000007
        /*0f90*/ 	.word	0x00000000
        /*0f94*/ 	.short	0x010a
        /*0f96*/ 	.byte	0x3f
	.zero		1


	//   ....[36]....
        /*0f98*/ 	.word	0x00010290
        /*0f9c*/ 	.word	0x00000009
        /*0fa0*/ 	.word	0x00000000
        /*0fa4*/ 	.short	0x010a
        /*0fa6*/ 	.byte	0x3f
	.zero		1


	//   ....[37]....
        /*0fa8*/ 	.word	0x000102e0
        /*0fac*/ 	.word	0x00000006
        /*0fb0*/ 	.word	0x00000000
        /*0fb4*/ 	.short	0x010a
        /*0fb6*/ 	.byte	0x3f
	.zero		1


	//----- nvinfo : EIATTR_NUM_MBARRIERS
	.align		4
.L_30:
        /*0fb8*/ 	.byte	0x03, 0x38
        /*0fba*/ 	.short	0x000e


	//----- nvinfo : EIATTR_EXIT_INSTR_OFFSETS
	.align		4
        /*0fbc*/ 	.byte	0x04, 0x1c
        /*0fbe*/ 	.short	(.L_32 - .L_31)


	//   ....[0]....
.L_31:
        /*0fc0*/ 	.word	0x000012f0


	//   ....[1]....
        /*0fc4*/ 	.word	0x00001350


	//   ....[2]....
        /*0fc8*/ 	.word	0x0000ee70


	//   ....[3]....
        /*0fcc*/ 	.word	0x0000eea0


	//   ....[4]....
        /*0fd0*/ 	.word	0x0000ff30


	//----- nvinfo : EIATTR_MAX_THREADS
	.align		4
.L_32:
        /*0fd4*/ 	.byte	0x04, 0x05
        /*0fd6*/ 	.short	(.L_34 - .L_33)
.L_33:
        /*0fd8*/ 	.word	0x00000180
        /*0fdc*/ 	.word	0x00000001
        /*0fe0*/ 	.word	0x00000001


	//----- nvinfo : EIATTR_CRS_STACK_SIZE
	.align		4
.L_34:
        /*0fe4*/ 	.byte	0x04, 0x1e
        /*0fe6*/ 	.short	(.L_36 - .L_35)
.L_35:
        /*0fe8*/ 	.word	0x00000000


	//----- nvinfo : EIATTR_CBANK_PARAM_SIZE
	.align		4
.L_36:
        /*0fec*/ 	.byte	0x03, 0x19
        /*0fee*/ 	.short	0x0470


	//----- nvinfo : EIATTR_PARAM_CBANK
	.align		4
        /*0ff0*/ 	.byte	0x04, 0x0a
        /*0ff2*/ 	.short	(.L_38 - .L_37)
	.align		4
.L_37:
        /*0ff4*/ 	.word	index@(.nv.constant0._ZN7cutlass13device_kernelINS_4gemm6kernel13GemmUniversalIN4cute5tupleIJiiiiEEENS1_10collective13CollectiveMmaINS1_37MainloopSm90TmaGmmaWarpSpecializedFP8ILi4ENS5_IJNS4_1CILi1EEESB_SB_EEENS1_32KernelTmaWarpSpecializedPingpongEEENS5_IJNSA_ILi64EEENSA_ILi256EEESF_EEENS_12float_e5m2_tENS5_IJlSB_lEEESI_SJ_NS4_8TiledMMAINS4_8MMA_AtomIJNS4_4SM904GMMA31MMA_64x256x32_F32E5M2E5M2_SS_TNILNSN_7ScaleInE1ELSP_1EEEEEENS4_6LayoutISC_NS5_IJNSA_ILi0EEEST_ST_EEEEENS5_IJNS4_10UnderscoreESW_SW_EEEEENS4_13SM90_TMA_LOADENS4_14ComposedLayoutINS4_7SwizzleILi2ELi4ELi3EEENS4_18smem_ptr_flag_bitsILi8EEENSS_INS5_IJNSA_ILi8EEESF_EEENS5_IJSF_SB_EEEEEEEvNS4_8identityESZ_S19_vS1A_EENS_8epilogue10collective6detail29Sm90TmaWarpSpecializedAdapterINS1D_15DefaultEpilogueISI_SJ_SJ_NS1C_6thread17LinearCombinationISI_Li1EffLNS1H_9ScaleType4KindE0ELNS_15FloatRoundStyleE2ESI_EENS1_15EpilogueDefaultEEEEEvvEEEEvNT_6ParamsE)
        /*0ff8*/ 	.short	0x0210
        /*0ffa*/ 	.short	0x0470


	//----- nvinfo : EIATTR_SW_WAR
	.align		4
.L_38:
        /*0ffc*/ 	.byte	0x04, 0x36
        /*0ffe*/ 	.short	(.L_40 - .L_39)
.L_39:
        /*1000*/ 	.word	0x00000008
.L_40:


//--------------------- .nv.callgraph             --------------------------
	.section	.nv.callgraph,"",@"SHT_CUDA_CALLGRAPH"
	.align	4
	.sectionentsize	8
	.align		4
        /*0000*/ 	.word	0x00000000
	.align		4
        /*0004*/ 	.word	0xffffffff
	.align		4
        /*0008*/ 	.word	0x00000000
	.align		4
        /*000c*/ 	.word	0xfffffffe
	.align		4
        /*0010*/ 	.word	0x00000000
	.align		4
        /*0014*/ 	.word	0xfffffffd
	.align		4
        /*0018*/ 	.word	0x00000000
	.align		4
        /*001c*/ 	.word	0xfffffffc


//--------------------- .nv.constant4             --------------------------
	.section	.nv.constant4,"a",@progbits
	.align	8
	.align		8
.nv.constant4:
        /*0000*/ 	.dword	_ZN39_INTERNAL_c5dd17b6_4_k_cu_8e4b1b4a_44784cuda3std3__45__cpo5beginE
	.align		8
        /*0008*/ 	.dword	_ZN39_INTERNAL_c5dd17b6_4_k_cu_8e4b1b4a_44784cuda3std3__45__cpo3endE
	.align		8
        /*0010*/ 	.dword	_ZN39_INTERNAL_c5dd17b6_4_k_cu_8e4b1b4a_44784cuda3std3__45__cpo6cbeginE
	.align		8
        /*0018*/ 	.dword	_ZN39_INTERNAL_c5dd17b6_4_k_cu_8e4b1b4a_44784cuda3std3__45__cpo4cendE
	.align		8
        /*0020*/ 	.dword	_ZN39_INTERNAL_c5dd17b6_4_k_cu_8e4b1b4a_44784cuda3std3__441_GLOBAL__N__c5dd17b6_4_k_cu_8e4b1b4a_44786ignoreE
	.align		8
        /*0028*/ 	.dword	_ZN39_INTERNAL_c5dd17b6_4_k_cu_8e4b1b4a_44784cuda3std3__419piecewise_constructE
	.align		8
        /*0030*/ 	.dword	_ZN39_INTERNAL_c5dd17b6_4_k_cu_8e4b1b4a_44784cuda3std3__48in_placeE
	.align		8
        /*0038*/ 	.dword	_ZN39_INTERNAL_c5dd17b6_4_k_cu_8e4b1b4a_44784cuda3std6ranges3__45__cpo4swapE
	.align		8
        /*0040*/ 	.dword	_ZN39_INTERNAL_c5dd17b6_4_k_cu_8e4b1b4a_44784cuda3std6ranges3__45__cpo9iter_moveE
	.align		8
        /*0048*/ 	.dword	_ZN39_INTERNAL_c5dd17b6_4_k_cu_8e4b1b4a_44784cute7productE
	.align		8
        /*0050*/ 	.dword	_ZN39_INTERNAL_c5dd17b6_4_k_cu_8e4b1b4a_44784cute1_E


//--------------------- .text._ZN7cutlass13device_kernelINS_4gemm6kernel13GemmUniversalIN4cute5tupleIJiiiiEEENS1_10collective13CollectiveMmaINS1_37MainloopSm90TmaGmmaWarpSpecializedFP8ILi4ENS5_IJNS4_1CILi1EEESB_SB_EEENS1_32KernelTmaWarpSpecializedPingpongEEENS5_IJNSA_ILi64EEENSA_ILi256EEESF_EEENS_12float_e5m2_tENS5_IJlSB_lEEESI_SJ_NS4_8TiledMMAINS4_8MMA_AtomIJNS4_4SM904GMMA31MMA_64x256x32_F32E5M2E5M2_SS_TNILNSN_7ScaleInE1ELSP_1EEEEEENS4_6LayoutISC_NS5_IJNSA_ILi0EEEST_ST_EEEEENS5_IJNS4_10UnderscoreESW_SW_EEEEENS4_13SM90_TMA_LOADENS4_14ComposedLayoutINS4_7SwizzleILi2ELi4ELi3EEENS4_18smem_ptr_flag_bitsILi8EEENSS_INS5_IJNSA_ILi8EEESF_EEENS5_IJSF_SB_EEEEEEEvNS4_8identityESZ_S19_vS1A_EENS_8epilogue10collective6detail29Sm90TmaWarpSpecializedAdapterINS1D_15DefaultEpilogueISI_SJ_SJ_NS1C_6thread17LinearCombinationISI_Li1EffLNS1H_9ScaleType4KindE0ELNS_15FloatRoundStyleE2ESI_EENS1_15EpilogueDefaultEEEEEvvEEEEvNT_6ParamsE --------------------------
	.section	.text._ZN7cutlass13device_kernelINS_4gemm6kernel13GemmUniversalIN4cute5tupleIJiiiiEEENS1_10collective13CollectiveMmaINS1_37MainloopSm90TmaGmmaWarpSpecializedFP8ILi4ENS5_IJNS4_1CILi1EEESB_SB_EEENS1_32KernelTmaWarpSpecializedPingpongEEENS5_IJNSA_ILi64EEENSA_ILi256EEESF_EEENS_12float_e5m2_tENS5_IJlSB_lEEESI_SJ_NS4_8TiledMMAINS4_8MMA_AtomIJNS4_4SM904GMMA31MMA_64x256x32_F32E5M2E5M2_SS_TNILNSN_7ScaleInE1ELSP_1EEEEEENS4_6LayoutISC_NS5_IJNSA_ILi0EEEST_ST_EEEEENS5_IJNS4_10UnderscoreESW_SW_EEEEENS4_13SM90_TMA_LOADENS4_14ComposedLayoutINS4_7SwizzleILi2ELi4ELi3EEENS4_18smem_ptr_flag_bitsILi8EEENSS_INS5_IJNSA_ILi8EEESF_EEENS5_IJSF_SB_EEEEEEEvNS4_8identityESZ_S19_vS1A_EENS_8epilogue10collective6detail29Sm90TmaWarpSpecializedAdapterINS1D_15DefaultEpilogueISI_SJ_SJ_NS1C_6thread17LinearCombinationISI_Li1EffLNS1H_9ScaleType4KindE0ELNS_15FloatRoundStyleE2ESI_EENS1_15EpilogueDefaultEEEEEvvEEEEvNT_6ParamsE,"ax",@progbits
	.align	128
.text._ZN7cutlass13device_kernelINS_4gemm6kernel13GemmUniversalIN4cute5tupleIJiiiiEEENS1_10collective13CollectiveMmaINS1_37MainloopSm90TmaGmmaWarpSpecializedFP8ILi4ENS5_IJNS4_1CILi1EEESB_SB_EEENS1_32KernelTmaWarpSpecializedPingpongEEENS5_IJNSA_ILi64EEENSA_ILi256EEESF_EEENS_12float_e5m2_tENS5_IJlSB_lEEESI_SJ_NS4_8TiledMMAINS4_8MMA_AtomIJNS4_4SM904GMMA31MMA_64x256x32_F32E5M2E5M2_SS_TNILNSN_7ScaleInE1ELSP_1EEEEEENS4_6LayoutISC_NS5_IJNSA_ILi0EEEST_ST_EEEEENS5_IJNS4_10UnderscoreESW_SW_EEEEENS4_13SM90_TMA_LOADENS4_14ComposedLayoutINS4_7SwizzleILi2ELi4ELi3EEENS4_18smem_ptr_flag_bitsILi8EEENSS_INS5_IJNSA_ILi8EEESF_EEENS5_IJSF_SB_EEEEEEEvNS4_8identityESZ_S19_vS1A_EENS_8epilogue10collective6detail29Sm90TmaWarpSpecializedAdapterINS1D_15DefaultEpilogueISI_SJ_SJ_NS1C_6thread17LinearCombinationISI_Li1EffLNS1H_9ScaleType4KindE0ELNS_15FloatRoundStyleE2ESI_EENS1_15EpilogueDefaultEEEEEvvEEEEvNT_6ParamsE:
        .type           _ZN7cutlass13device_kernelINS_4gemm6kernel13GemmUniversalIN4cute5tupleIJiiiiEEENS1_10collective13CollectiveMmaINS1_37MainloopSm90TmaGmmaWarpSpecializedFP8ILi4ENS5_IJNS4_1CILi1EEESB_SB_EEENS1_32KernelTmaWarpSpecializedPingpongEEENS5_IJNSA_ILi64EEENSA_ILi256EEESF_EEENS_12float_e5m2_tENS5_IJlSB_lEEESI_SJ_NS4_8TiledMMAINS4_8MMA_AtomIJNS4_4SM904GMMA31MMA_64x256x32_F32E5M2E5M2_SS_TNILNSN_7ScaleInE1ELSP_1EEEEEENS4_6LayoutISC_NS5_IJNSA_ILi0EEEST_ST_EEEEENS5_IJNS4_10UnderscoreESW_SW_EEEEENS4_13SM90_TMA_LOADENS4_14ComposedLayoutINS4_7SwizzleILi2ELi4ELi3EEENS4_18smem_ptr_flag_bitsILi8EEENSS_INS5_IJNSA_ILi8EEESF_EEENS5_IJSF_SB_EEEEEEEvNS4_8identityESZ_S19_vS1A_EENS_8epilogue10collective6detail29Sm90TmaWarpSpecializedAdapterINS1D_15DefaultEpilogueISI_SJ_SJ_NS1C_6thread17LinearCombinationISI_Li1EffLNS1H_9ScaleType4KindE0ELNS_15FloatRoundStyleE2ESI_EENS1_15EpilogueDefaultEEEEEvvEEEEvNT_6ParamsE,@function
        .size           _ZN7cutlass13device_kernelINS_4gemm6kernel13GemmUniversalIN4cute5tupleIJiiiiEEENS1_10collective13CollectiveMmaINS1_37MainloopSm90TmaGmmaWarpSpecializedFP8ILi4ENS5_IJNS4_1CILi1EEESB_SB_EEENS1_32KernelTmaWarpSpecializedPingpongEEENS5_IJNSA_ILi64EEENSA_ILi256EEESF_EEENS_12float_e5m2_tENS5_IJlSB_lEEESI_SJ_NS4_8TiledMMAINS4_8MMA_AtomIJNS4_4SM904GMMA31MMA_64x256x32_F32E5M2E5M2_SS_TNILNSN_7ScaleInE1ELSP_1EEEEEENS4_6LayoutISC_NS5_IJNSA_ILi0EEEST_ST_EEEEENS5_IJNS4_10UnderscoreESW_SW_EEEEENS4_13SM90_TMA_LOADENS4_14ComposedLayoutINS4_7SwizzleILi2ELi4ELi3EEENS4_18smem_ptr_flag_bitsILi8EEENSS_INS5_IJNSA_ILi8EEESF_EEENS5_IJSF_SB_EEEEEEEvNS4_8identityESZ_S19_vS1A_EENS_8epilogue10collective6detail29Sm90TmaWarpSpecializedAdapterINS1D_15DefaultEpilogueISI_SJ_SJ_NS1C_6thread17LinearCombinationISI_Li1EffLNS1H_9ScaleType4KindE0ELNS_15FloatRoundStyleE2ESI_EENS1_15EpilogueDefaultEEEEEvvEEEEvNT_6ParamsE,(.L_x_331 - _ZN7cutlass13device_kernelINS_4gemm6kernel13GemmUniversalIN4cute5tupleIJiiiiEEENS1_10collective13CollectiveMmaINS1_37MainloopSm90TmaGmmaWarpSpecializedFP8ILi4ENS5_IJNS4_1CILi1EEESB_SB_EEENS1_32KernelTmaWarpSpecializedPingpongEEENS5_IJNSA_ILi64EEENSA_ILi256EEESF_EEENS_12float_e5m2_tENS5_IJlSB_lEEESI_SJ_NS4_8TiledMMAINS4_8MMA_AtomIJNS4_4SM904GMMA31MMA_64x256x32_F32E5M2E5M2_SS_TNILNSN_7ScaleInE1ELSP_1EEEEEENS4_6LayoutISC_NS5_IJNSA_ILi0EEEST_ST_EEEEENS5_IJNS4_10UnderscoreESW_SW_EEEEENS4_13SM90_TMA_LOADENS4_14ComposedLayoutINS4_7SwizzleILi2ELi4ELi3EEENS4_18smem_ptr_flag_bitsILi8EEENSS_INS5_IJNSA_ILi8EEESF_EEENS5_IJSF_SB_EEEEEEEvNS4_8identityESZ_S19_vS1A_EENS_8epilogue10collective6detail29Sm90TmaWarpSpecializedAdapterINS1D_15DefaultEpilogueISI_SJ_SJ_NS1C_6thread17LinearCombinationISI_Li1EffLNS1H_9ScaleType4KindE0ELNS_15FloatRoundStyleE2ESI_EENS1_15EpilogueDefaultEEEEEvvEEEEvNT_6ParamsE)
        .other          _ZN7cutlass13device_kernelINS_4gemm6kernel13GemmUniversalIN4cute5tupleIJiiiiEEENS1_10collective13CollectiveMmaINS1_37MainloopSm90TmaGmmaWarpSpecializedFP8ILi4ENS5_IJNS4_1CILi1EEESB_SB_EEENS1_32KernelTmaWarpSpecializedPingpongEEENS5_IJNSA_ILi64EEENSA_ILi256EEESF_EEENS_12float_e5m2_tENS5_IJlSB_lEEESI_SJ_NS4_8TiledMMAINS4_8MMA_AtomIJNS4_4SM904GMMA31MMA_64x256x32_F32E5M2E5M2_SS_TNILNSN_7ScaleInE1ELSP_1EEEEEENS4_6LayoutISC_NS5_IJNSA_ILi0EEEST_ST_EEEEENS5_IJNS4_10UnderscoreESW_SW_EEEEENS4_13SM90_TMA_LOADENS4_14ComposedLayoutINS4_7SwizzleILi2ELi4ELi3EEENS4_18smem_ptr_flag_bitsILi8EEENSS_INS5_IJNSA_ILi8EEESF_EEENS5_IJSF_SB_EEEEEEEvNS4_8identityESZ_S19_vS1A_EENS_8epilogue10collective6detail29Sm90TmaWarpSpecializedAdapterINS1D_15DefaultEpilogueISI_SJ_SJ_NS1C_6thread17LinearCombinationISI_Li1EffLNS1H_9ScaleType4KindE0ELNS_15FloatRoundStyleE2ESI_EENS1_15EpilogueDefaultEEEEEvvEEEEvNT_6ParamsE,@"STO_CUDA_ENTRY STV_DEFAULT"
_ZN7cutlass13device_kernelINS_4gemm6kernel13GemmUniversalIN4cute5tupleIJiiiiEEENS1_10collective13CollectiveMmaINS1_37MainloopSm90TmaGmmaWarpSpecializedFP8ILi4ENS5_IJNS4_1CILi1EEESB_SB_EEENS1_32KernelTmaWarpSpecializedPingpongEEENS5_IJNSA_ILi64EEENSA_ILi256EEESF_EEENS_12float_e5m2_tENS5_IJlSB_lEEESI_SJ_NS4_8TiledMMAINS4_8MMA_AtomIJNS4_4SM904GMMA31MMA_64x256x32_F32E5M2E5M2_SS_TNILNSN_7ScaleInE1ELSP_1EEEEEENS4_6LayoutISC_NS5_IJNSA_ILi0EEEST_ST_EEEEENS5_IJNS4_10UnderscoreESW_SW_EEEEENS4_13SM90_TMA_LOADENS4_14ComposedLayoutINS4_7SwizzleILi2ELi4ELi3EEENS4_18smem_ptr_flag_bitsILi8EEENSS_INS5_IJNSA_ILi8EEESF_EEENS5_IJSF_SB_EEEEEEEvNS4_8identityESZ_S19_vS1A_EENS_8epilogue10collective6detail29Sm90TmaWarpSpecializedAdapterINS1D_15DefaultEpilogueISI_SJ_SJ_NS1C_6thread17LinearCombinationISI_Li1EffLNS1H_9ScaleType4KindE0ELNS_15FloatRoundStyleE2ESI_EENS1_15EpilogueDefaultEEEEEvvEEEEvNT_6ParamsE:
[----:B------:R-:W0:Y:S02]  /*0000*/  LDC R1, c[0x0][0x28] ;  /* 0x00000a00ff017b82 */ /* 0x000e240000000800 */
[----:B0-----:R-:W-:Y:S01]  /*0010*/  VIADD R1, R1, 0xfffffef0 ;  /* 0xfffffef001017836 */ /* 0x001fe20000000000 */
[----:B------:R-:W0:Y:S01]  /*0020*/  S2R R2, SR_TID.X ;  /* 0x0000000000027919 */ /* 0x000e220000002100 */
[----:B------:R-:W-:Y:S01]  /*0030*/  ELECT P0, URZ, PT ;  /* 0x00000000003f782f */ /* 0x000fe20003800000 */
[----:B------:R-:W-:Y:S01]  /*0040*/  BSSY B0, `(.L_x_0) ;  /* 0x0000014000007945 */ /* 0x000fe20003800000 */
[----:B0-----:R-:W-:-:S05]  /*0050*/  SHF.R.U32.HI R0, RZ, 0x5, R2 ;  /* 0x00000005ff007819 */ /* 0x001fca0000011602 */
[----:B------:R-:W0:Y:S02]  /*0060*/  SHFL.IDX PT, R3, R0, RZ, 0x1f ;  /* 0x00001fff00037589 */ /* 0x000e2400000e0000 */
[----:B0-----:R-:W-:Y:S02]  /*0070*/  R2UR UR8, R3 ;  /* 0x00000000030872ca */ /* 0x001fe400000e0000 */
[----:B------:R-:W-:-:S05]  /*0080*/  SHF.R.U32.HI R3, RZ, 0x7, R2 ;  /* 0x00000007ff037819 */ /* 0x000fca0000011602 */
[----:B------:R0:W1:Y:S06]  /*0090*/  SHFL.IDX PT, R4, R3, RZ, 0x1f ;  /* 0x00001fff03047589 */ /* 0x00006c00000e0000 */
[----:B------:R-:W-:Y:S02]  /*00a0*/  USHF.R.S32.HI UR4, URZ, 0x1f, UR8 ;  /* 0x0000001f3f047899 */ /* 0x000fe40008011408 */
[----:B------:R-:W-:Y:S02]  /*00b0*/  ISETP.NE.OR P0, PT, RZ, UR8, !P0 ;  /* 0x00000008ff007c0c */ /* 0x000fe4000c705670 */
[----:B------:R-:W-:-:S04]  /*00c0*/  ULEA.HI UR4, UR4, UR8, URZ, 0x2 ;  /* 0x0000000804047291 */ /* 0x000fc8000f8f103f */
[----:B------:R-:W-:-:S04]  /*00d0*/  ULOP3.LUT UR4, UR4, 0xfffffffc, URZ, 0xc0, !UPT ;  /* 0xfffffffc04047892 */ /* 0x000fc8000f8ec03f */
[----:B------:R-:W-:-:S03]  /*00e0*/  UIADD3 UR8, UR8, -UR4, URZ ;  /* 0x8000000408087290 */ /* 0x000fc6000fffe03f */
[----:B0-----:R-:W-:Y:S09]  /*00f0*/  @P0 BRA `(.L_x_1) ;  /* 0x0000000000200947 */ /* 0x001ff20003800000 */
[----:B------:R-:W-:Y:S02]  /*0100*/  ULDC.64 UR4, c[0x0][0x198] ;  /* 0x0000660000047ab9 */ /* 0x000fe40000000a00 */
[----:B------:R-:W-:Y:S02]  /*0110*/  UIADD3 UR6, UP0, UR4, 0xf0, URZ ;  /* 0x000000f004067890 */ /* 0x000fe4000ff1e03f */
[----:B------:R-:W-:Y:S02]  /*0120*/  UIADD3 UR4, UP1, UR4, 0x1f0, URZ ;  /* 0x000001f004047890 */ /* 0x000fe4000ff3e03f */
[----:B------:R-:W-:Y:S02]  /*0130*/  UIADD3.X UR7, URZ, UR5, URZ, UP0, !UPT ;  /* 0x000000053f077290 */ /* 0x000fe400087fe43f */
[----:B------:R-:W-:-:S07]  /*0140*/  UIADD3.X UR5, URZ, UR5, URZ, UP1, !UPT ;  /* 0x000000053f057290 */ /* 0x000fce0008ffe43f */
[----:B------:R0:W-:Y:S02]  /*0150*/  UTMACCTL.PF [UR6] ;  /* 0x00000000060079b9 */ /* 0x0001e40008040000 */
[----:B------:R0:W-:Y:S02]  /*0160*/  UTMACCTL.PF [UR4] ;  /* 0x00000000040079b9 */ /* 0x0001e40008040000 */
[----:B0-----:R-:W-:Y:S01]  /*0170*/  NOP ;  /* 0x0000000000007918 */ /* 0x001fe20000000000 */
.L_x_1:
[----:B------:R-:W-:Y:S05]  /*0180*/  BSYNC B0 ;  /* 0x0000000000007941 */ /* 0x000fea0003800000 */
.L_x_0:
[----:B------:R-:W0:Y:S01]  /*0190*/  SHFL.IDX PT, R5, R0, RZ, 0x1f ;  /* 0x00001fff00057589 */ /* 0x000e2200000e0000 */
[----:B-1----:R-:W-:Y:S01]  /*01a0*/  R2UR UR16, R4 ;  /* 0x00000000041072ca */ /* 0x002fe200000e0000 */
[----:B------:R-:W-:-:S04]  /*01b0*/  UISETP.NE.AND UP0, UPT, UR8, 0x3, UPT ;  /* 0x000000030800788c */ /* 0x000fc8000bf05270 */
[----:B------:R-:W-:-:S08]  /*01c0*/  UISETP.EQ.OR UP0, UPT, UR8, URZ, !UP0 ;  /* 0x0000003f0800728c */ /* 0x000fd0000c702670 */
[----:B------:R-:W-:Y:S02]  /*01d0*/  UIADD3 UR18, UR16, -0x1, URZ ;  /* 0xffffffff10127890 */ /* 0x000fe4000fffe03f */
[----:B------:R-:W-:Y:S02]  /*01e0*/  UISETP.EQ.AND UP0, UPT, UR16, URZ, UP0 ;  /* 0x0000003f1000728c */ /* 0x000fe40008702270 */
[----:B------:R-:W-:Y:S02]  /*01f0*/  UISETP.GE.U32.AND UP1, UPT, UR18, 0x2, UPT ;  /* 0x000000021200788c */ /* 0x000fe4000bf26070 */
[----:B------:R-:W-:Y:S01]  /*0200*/  USEL UR13, URZ, 0x1, !UP0 ;  /* 0x000000013f0d7887 */ /* 0x000fe2000c000000 */
[----:B0-----:R-:W-:-:S03]  /*0210*/  ISETP.NE.AND P0, PT, R5, RZ, PT ;  /* 0x000000ff0500720c */ /* 0x001fc60003f05270 */
[----:B------:R-:W-:-:S10]  /*0220*/  USEL UR13, UR13, 0x2, UP1 ;  /* 0x000000020d0d7887 */ /* 0x000fd40008800000 */
[----:B------:R-:W-:Y:S05]  /*0230*/  @P0 BRA `(.L_x_2) ;  /* 0x0000000000580947 */ /* 0x000fea0003800000 */
[----:B------:R-:W0:Y:S01]  /*0240*/  S2UR UR9, SR_CgaCtaId ;  /* 0x00000000000979c3 */ /* 0x000e220000008800 */
[----:B------:R-:W-:Y:S01]  /*0250*/  UMOV UR4, 0x400 ;  /* 0x0000040000047882 */ /* 0x000fe20000000000 */
[----:B------:R-:W-:Y:S01]  /*0260*/  UMOV UR5, 0x1 ;  /* 0x0000000100057882 */ /* 0x000fe20000000000 */
[----:B------:R-:W-:Y:S01]  /*0270*/  UMOV UR6, 0x80 ;  /* 0x0000008000067882 */ /* 0x000fe20000000000 */
[----:B------:R-:W-:Y:S01]  /*0280*/  ELECT P0, URZ, PT ;  /* 0x00000000003f782f */ /* 0x000fe20003800000 */
[----:B------:R-:W-:-:S04]  /*0290*/  UIADD3 UR6, -UR6, 0x100000, URZ ;  /* 0x0010000006067890 */ /* 0x000fc8000fffe13f */
[----:B------:R-:W-:Y:S02]  /*02a0*/  USHF.L.U32 UR7, UR6, 0xb, URZ ;  /* 0x0000000b06077899 */ /* 0x000fe4000800063f */
[----:B------:R-:W-:Y:S02]  /*02b0*/  USHF.L.U32 UR6, UR6, 0x1, URZ ;  /* 0x0000000106067899 */ /* 0x000fe4000800063f */
[----:B0-----:R-:W-:Y:S02]  /*02c0*/  ULEA UR9, UR9, UR4, 0x18 ;  /* 0x0000000409097291 */ /* 0x001fe4000f8ec03f */
[----:B------:R-:W-:-:S04]  /*02d0*/  UIADD3 UR4, -UR5, 0x100000, URZ ;  /* 0x0010000005047890 */ /* 0x000fc8000fffe13f */
[----:B------:R-:W-:Y:S02]  /*02e0*/  USHF.L.U32 UR5, UR4, 0xb, URZ ;  /* 0x0000000b04057899 */ /* 0x000fe4000800063f */
[----:B------:R-:W-:Y:S01]  /*02f0*/  USHF.L.U32 UR4, UR4, 0x1, URZ ;  /* 0x0000000104047899 */ /* 0x000fe2000800063f */
[----:B------:R-:W0:Y:S11]  /*0300*/  FENCE.VIEW.ASYNC.S ;  /* 0x00000000000073c6 */ /* 0x000e360000000000 */
[----:B0-----:R0:W1:Y:S01]  /*0310*/  SYNCS.EXCH.64 URZ, [UR9], UR4 ;  /* 0x00000004093f75b2 */ /* 0x0010620008000100 */
[----:B------:R0:W2:Y:S01]  /*0320*/  SYNCS.EXCH.64 URZ, [UR9+0x20], UR6 ;  /* 0x00002006093f75b2 */ /* 0x0000a20008000100 */
[----:B------:R0:W3:Y:S01]  /*0330*/  SYNCS.EXCH.64 URZ, [UR9+0x8], UR4 ;  /* 0x00000804093f75b2 */ /* 0x0000e20008000100 */
[----:B------:R0:W4:Y:S01]  /*0340*/  SYNCS.EXCH.64 URZ, [UR9+0x28], UR6 ;  /* 0x00002806093f75b2 */ /* 0x0001220008000100 */
[----:B------:R0:W0:Y:S01]  /*0350*/  SYNCS.EXCH.64 URZ, [UR9+0x10], UR4 ;  /* 0x00001004093f75b2 */ /* 0x0000220008000100 */
[----:B------:R0:W0:Y:S01]  /*0360*/  SYNCS.EXCH.64 URZ, [UR9+0x30], UR6 ;  /* 0x00003006093f75b2 */ /* 0x0000220008000100 */
[----:B------:R0:W0:Y:S01]  /*0370*/  SYNCS.EXCH.64 URZ, [UR9+0x18], UR4 ;  /* 0x00001804093f75b2 */ /* 0x0000220008000100 */
[----:B------:R0:W0:Y:S01]  /*0380*/  SYNCS.EXCH.64 URZ, [UR9+0x38], UR6 ;  /* 0x00003806093f75b2 */ /* 0x0000220008000100 */
[----:B------:R-:W-:Y:S01]  /*0390*/  NOP ;  /* 0x0000000000007918 */ /* 0x000fe20000000000 */
.L_x_2:
[----:B------:R-:W5:Y:S01]  /*03a0*/  SHFL.IDX PT, R5, R0, RZ, 0x1f ;  /* 0x00001fff00057589 */ /* 0x000f6200000e0000 */
[----:B------:R-:W-:Y:S01]  /*03b0*/  ELECT P0, URZ, PT ;  /* 0x00000000003f782f */ /* 0x000fe20003800000 */
[----:B------:R-:W-:Y:S01]  /*03c0*/  NOP ;  /* 0x0000000000007918 */ /* 0x000fe20000000000 */
[----:B------:R-:W-:Y:S01]  /*03d0*/  ELECT P1, URZ, PT ;  /* 0x00000000003f782f */ /* 0x000fe20003820000 */
[----:B------:R-:W1:Y:S01]  /*03e0*/  SHFL.IDX PT, R4, R0, RZ, 0x1f ;  /* 0x00001fff00047589 */ /* 0x000e6200000e0000 */
[----:B0-----:R-:W-:Y:S01]  /*03f0*/  UMOV UR4, 0x20 ;  /* 0x0000002000047882 */ /* 0x001fe20000000000 */
[----:B------:R-:W-:Y:S01]  /*0400*/  UMOV UR12, 0x80 ;  /* 0x00000080000c7882 */ /* 0x000fe20000000000 */
[----:B------:R-:W-:Y:S01]  /*0410*/  NOP ;  /* 0x0000000000007918 */ /* 0x000fe20000000000 */
[----:B------:R0:W2:Y:S01]  /*0420*/  SHFL.IDX PT, R0, R3, RZ, 0x1f ;  /* 0x00001fff03007589 */ /* 0x0000a200000e0000 */
[----:B------:R-:W-:Y:S01]  /*0430*/  ULDC.64 UR24, c[0x0][0x208] ;  /* 0x0000820000187ab9 */ /* 0x000fe20000000a00 */
[----:B0-----:R-:W-:-:S04]  /*0440*/  SHF.R.S32.HI R3, RZ, 0x1f, R2 ;  /* 0x0000001fff037819 */ /* 0x001fc80000011402 */
[----:B------:R-:W-:Y:S02]  /*0450*/  LEA.HI R3, R3, R2, RZ, 0x7 ;  /* 0x0000000203037211 */ /* 0x000fe400078f38ff */
[----:B-----5:R-:W-:Y:S02]  /*0460*/  ISETP.NE.OR P0, PT, R5, RZ, !P0 ;  /* 0x000000ff0500720c */ /* 0x020fe40004705670 */
[----:B------:R-:W-:Y:S02]  /*0470*/  LOP3.LUT R3, R3, 0xffffff80, RZ, 0xc0, !PT ;  /* 0xffffff8003037812 */ /* 0x000fe400078ec0ff */
[----:B-1----:R-:W-:-:S03]  /*0480*/  ISETP.NE.OR P1, PT, R4, RZ, !P1 ;  /* 0x000000ff0400720c */ /* 0x002fc60004f25670 */
[----:B------:R-:W-:Y:S01]  /*0490*/  IMAD.IADD R3, R2, 0x1, -R3 ;  /* 0x0000000102037824 */ /* 0x000fe200078e0a03 */
[----:B--2---:R-:W-:-:S05]  /*04a0*/  R2UR UR19, R0 ;  /* 0x00000000001372ca */ /* 0x004fca00000e0000 */
[----:B------:R-:W-:-:S04]  /*04b0*/  VOTEU.ALL UP0, P0 ;  /* 0x00000000003f7886 */ /* 0x000fc80000000000 */
[----:B------:R-:W-:Y:S01]  /*04c0*/  VOTEU.ALL UP1, P1 ;  /* 0x00000000003f7886 */ /* 0x000fe20000820000 */
[----:B------:R-:W0:Y:S01]  /*04d0*/  @!UP0 S2UR UR7, SR_CgaCtaId ;  /* 0x00000000000789c3 */ /* 0x000e220000008800 */
[----:B------:R-:W-:Y:S01]  /*04e0*/  @!UP0 UMOV UR6, 0x400 ;  /* 0x0000040000068882 */ /* 0x000fe20000000000 */
[----:B------:R-:W-:-:S04]  /*04f0*/  @!UP0 UIADD3 UR4, -UR4, 0x100000, URZ ;  /* 0x0010000004048890 */ /* 0x000fc8000fffe13f */
[----:B------:R-:W-:Y:S02]  /*0500*/  @!UP0 USHF.L.U32 UR5, UR4, 0xb, URZ ;  /* 0x0000000b04058899 */ /* 0x000fe4000800063f */
[----:B------:R-:W-:Y:S01]  /*0510*/  @!UP0 USHF.L.U32 UR4, UR4, 0x1, URZ ;  /* 0x0000000104048899 */ /* 0x000fe2000800063f */
[----:B------:R-:W-:Y:S01]  /*0520*/  @!UP1 UMOV UR10, 0x400 ;  /* 0x00000400000a9882 */ /* 0x000fe20000000000 */
[----:B------:R-:W-:Y:S01]  /*0530*/  VOTEU.ALL UP2, P1 ;  /* 0x00000000003f7886 */ /* 0x000fe20000840000 */
[----:B------:R-:W-:Y:S01]  /*0540*/  VOTEU.ALL UP3, P1 ;  /* 0x00000000003f7886 */ /* 0x000fe20000860000 */
[----:B------:R-:W-:Y:S01]  /*0550*/  VOTEU.ALL UP4, P1 ;  /* 0x00000000003f7886 */ /* 0x000fe20000880000 */
[----:B------:R-:W1:Y:S01]  /*0560*/  @!UP1 S2UR UR11, SR_CgaCtaId ;  /* 0x00000000000b99c3 */ /* 0x000e620000008800 */
[----:B------:R-:W-:Y:S01]  /*0570*/  VOTEU.ALL UP5, P1 ;  /* 0x00000000003f7886 */ /* 0x000fe200008a0000 */
[----:B------:R-:W-:Y:S01]  /*0580*/  ISETP.NE.AND P1, PT, RZ, UR16, PT ;  /* 0x00000010ff007c0c */ /* 0x000fe2000bf25270 */
[----:B0-----:R-:W-:-:S02]  /*0590*/  @!UP0 ULEA UR9, UR7, UR6, 0x18 ;  /* 0x0000000607098291 */ /* 0x001fc4000f8ec03f */
[----:B------:R-:W-:-:S04]  /*05a0*/  @!UP1 UIADD3 UR6, -UR12, 0x100000, URZ ;  /* 0x001000000c069890 */ /* 0x000fc8000fffe13f */
[----:B------:R-:W-:Y:S02]  /*05b0*/  @!UP1 USHF.L.U32 UR7, UR6, 0xb, URZ ;  /* 0x0000000b06079899 */ /* 0x000fe4000800063f */
[----:B------:R-:W-:Y:S01]  /*05c0*/  @!UP1 USHF.L.U32 UR6, UR6, 0x1, URZ ;  /* 0x0000000106069899 */ /* 0x000fe2000800063f */
[----:B------:R-:W-:Y:S01]  /*05d0*/  VOTEU.ALL UP0, P0 ;  /* 0x00000000003f7886 */ /* 0x000fe20000000000 */
[----:B-1----:R-:W-:Y:S01]  /*05e0*/  @!UP1 ULEA UR10, UR11, UR10, 0x18 ;  /* 0x0000000a0b0a9291 */ /* 0x002fe2000f8ec03f */
[----:B------:R-:W-:Y:S01]  /*05f0*/  VOTEU.ALL UP1, P0 ;  /* 0x00000000003f7886 */ /* 0x000fe20000020000 */
[----:B------:R-:W0:Y:S02]  /*0600*/  FENCE.VIEW.ASYNC.S ;  /* 0x00000000000073c6 */ /* 0x000e240000000000 */
[----:B0-----:R-:W3:Y:S02]  /*0610*/  @!UP0 SYNCS.EXCH.64 URZ, [UR9+0x70], UR4 ;  /* 0x00007004093f85b2 */ /* 0x001ee40008000100 */
[----:B------:R0:W3:Y:S01]  /*0620*/  @!UP1 SYNCS.EXCH.64 URZ, [UR9+0x78], UR4 ;  /* 0x00007804093f95b2 */ /* 0x0000e20008000100 */
[----:B------:R-:W-:Y:S01]  /*0630*/  NOP ;  /* 0x0000000000007918 */ /* 0x000fe20000000000 */
[----:B0-----:R-:W-:-:S02]  /*0640*/  ULDC.64 UR4, c[0x0][0x598] ;  /* 0x0001660000047ab9 */ /* 0x001fc40000000a00 */
[----:B------:R-:W-:Y:S02]  /*0650*/  ISETP.NE.U32.AND P0, PT, RZ, UR4, PT ;  /* 0x00000004ff007c0c */ /* 0x000fe4000bf05070 */
[----:B------:R0:W3:Y:S02]  /*0660*/  @!UP2 SYNCS.EXCH.64 URZ, [UR10+0x50], UR6 ;  /* 0x000050060a3fa5b2 */ /* 0x0000e40008000100 */
[----:B------:R-:W-:Y:S01]  /*0670*/  ISETP.NE.AND.EX P0, PT, RZ, UR5, PT, P0 ;  /* 0x00000005ff007c0c */ /* 0x000fe2000bf05300 */
[----:B------:R0:W3:Y:S01]  /*0680*/  @!UP3 SYNCS.EXCH.64 URZ, [UR10+0x58], UR6 ;  /* 0x000058060a3fb5b2 */ /* 0x0000e20008000100 */
[----:B------:R0:W3:Y:S01]  /*0690*/  @!UP4 SYNCS.EXCH.64 URZ, [UR10+0x60], UR6 ;  /* 0x000060060a3fc5b2 */ /* 0x0000e20008000100 */
[----:B------:R0:W3:Y:S01]  /*06a0*/  @!UP5 SYNCS.EXCH.64 URZ, [UR10+0x68], UR6 ;  /* 0x000068060a3fd5b2 */ /* 0x0000e20008000100 */
[----:B------:R-:W-:Y:S01]  /*06b0*/  NOP ;  /* 0x0000000000007918 */ /* 0x000fe20000000000 */
[----:B---34-:R-:W-:Y:S08]  /*06c0*/  BAR.SYNC.DEFER_BLOCKING 0x0 ;  /* 0x0000000000007b1d */ /* 0x018ff00000010000 */
[----:B0-----:R-:W-:Y:S05]  /*06d0*/  @!P0 BRA `(.L_x_3) ;  /* 0x0000000000208947 */ /* 0x001fea0003800000 */
[----:B------:R-:W0:Y:S02]  /*06e0*/  LDC.64 R4, c[0x0][0x598] ;  /* 0x00016600ff047b82 */ /* 0x000e240000000a00 */
[----:B0-----:R-:W2:Y:S02]  /*06f0*/  LDG.E.64 R4, desc[UR24][R4.64] ;  /* 0x0000001804047981 */ /* 0x001ea4000c1e1b00 */
[----:B--2---:R-:W-:-:S04]  /*0700*/  ISETP.NE.U32.AND P0, PT, R4, RZ, PT ;  /* 0x000000ff0400720c */ /* 0x004fc80003f05070 */
[----:B------:R-:W-:-:S13]  /*0710*/  ISETP.NE.AND.EX P0, PT, R5, RZ, PT, P0 ;  /* 0x000000ff0500720c */ /* 0x000fda0003f05300 */
[----:B------:R-:W-:Y:S05]  /*0720*/  @!P0 BRA `(.L_x_3) ;  /* 0x00000000000c8947 */ /* 0x000fea0003800000 */
[----:B------:R-:W2:Y:S02]  /*0730*/  LD.E R4, desc[UR24][R4.64] ;  /* 0x0000001804047980 */ /* 0x000ea4000c101900 */
[----:B--2---:R-:W-:Y:S01]  /*0740*/  R2UR UR27, R4 ;  /* 0x00000000041b72ca */ /* 0x004fe200000e0000 */
[----:B------:R-:W-:-:S14]  /*0750*/  BRA `(.L_x_4) ;  /* 0x0000000000247947 */ /* 0x000fdc0003800000 */
.L_x_3:
[----:B------:R-:W-:Y:S02]  /*0760*/  ULDC.64 UR4, c[0x0][0x588] ;  /* 0x0001620000047ab9 */ /* 0x000fe40000000a00 */
[----:B------:R-:W-:-:S04]  /*0770*/  ISETP.NE.U32.AND P0, PT, RZ, UR4, PT ;  /* 0x00000004ff007c0c */ /* 0x000fc8000bf05070 */
[----:B------:R-:W-:-:S13]  /*0780*/  ISETP.NE.AND.EX P0, PT, RZ, UR5, PT, P0 ;  /* 0x00000005ff007c0c */ /* 0x000fda000bf05300 */
[----:B------:R-:W-:Y:S05]  /*0790*/  @!P0 BRA `(.L_x_5) ;  /* 0x0000000000108947 */ /* 0x000fea0003800000 */
[----:B------:R-:W0:Y:S02]  /*07a0*/  LDC.64 R4, c[0x0][0x588] ;  /* 0x00016200ff047b82 */ /* 0x000e240000000a00 */
[----:B0-----:R-:W2:Y:S02]  /*07b0*/  LDG.E R4, desc[UR24][R4.64] ;  /* 0x0000001804047981 */ /* 0x001ea4000c1e1900 */
[----:B--2---:R-:W-:Y:S01]  /*07c0*/  R2UR UR27, R4 ;  /* 0x00000000041b72ca */ /* 0x004fe200000e0000 */
[----:B------:R-:W-:-:S14]  /*07d0*/  BRA `(.L_x_4) ;  /* 0x0000000000047947 */ /* 0x000fdc0003800000 */
.L_x_5:
[----:B------:R-:W-:-:S05]  /*07e0*/  ULDC UR27, c[0x0][0x580] ;  /* 0x00016000001b7ab9 */ /* 0x000fca0000000800 */
.L_x_4:
[----:B------:R-:W-:Y:S02]  /*07f0*/  ULDC.64 UR4, c[0x0][0x5a0] ;  /* 0x0001680000047ab9 */ /* 0x000fe40000000a00 */
[----:B------:R-:W-:-:S04]  /*0800*/  ISETP.NE.U32.AND P0, PT, RZ, UR4, PT ;  /* 0x00000004ff007c0c */ /* 0x000fc8000bf05070 */
[----:B------:R-:W-:-:S13]  /*0810*/  ISETP.NE.AND.EX P0, PT, RZ, UR5, PT, P0 ;  /* 0x00000005ff007c0c */ /* 0x000fda000bf05300 */
[----:B------:R-:W-:Y:S05]  /*0820*/  @!P0 BRA `(.L_x_6) ;  /* 0x0000000000208947 */ /* 0x000fea0003800000 */
        /* <DEDUP_REMOVED lines=8> */
.L_x_6:
        /* <DEDUP_REMOVED lines=8> */
.L_x_8:
[----:B------:R-:W-:-:S05]  /*0930*/  ULDC UR26, c[0x0][0x584] ;  /* 0x00016100001a7ab9 */ /* 0x000fca0000000800 */
.L_x_7:
[----:B------:R-:W0:Y:S01]  /*0940*/  S2UR UR11, SR_CTAID.Y ;  /* 0x00000000000b79c3 */ /* 0x000e220000002600 */
[----:B------:R-:W-:Y:S01]  /*0950*/  ULDC UR5, c[0x0][0x65c] ;  /* 0x0001970000057ab9 */ /* 0x000fe20000000800 */
[----:B------:R-:W-:Y:S01]  /*0960*/  UISETP.NE.AND UP0, UPT, UR16, 0x2, UPT ;  /* 0x000000021000788c */ /* 0x000fe2000bf05270 */
[----:B------:R-:W-:Y:S01]  /*0970*/  IMAD.MOV.U32 R6, RZ, RZ, -0x1 ;  /* 0xffffffffff067424 */ /* 0x000fe200078e00ff */
[----:B------:R-:W-:-:S04]  /*0980*/  UISETP.NE.AND UP2, UPT, UR5, 0x1, UPT ;  /* 0x000000010500788c */ /* 0x000fc8000bf45270 */
[----:B------:R-:W1:Y:S01]  /*0990*/  S2UR UR4, SR_CTAID.X ;  /* 0x00000000000479c3 */ /* 0x000e620000002500 */
[----:B------:R2:W-:Y:S06]  /*09a0*/  STL [R1+0x80], R6 ;  /* 0x0000800601007387 */ /* 0x0005ec0000100800 */
[----:B------:R-:W-:Y:S01]  /*09b0*/  @UP2 ULDC UR14, c[0x0][0x10] ;  /* 0x00000400000e2ab9 */ /* 0x000fe20000000800 */
[----:B------:R-:W-:Y:S01]  /*09c0*/  @UP2 UMOV UR7, URZ ;  /* 0x0000003f00072c82 */ /* 0x000fe20008000000 */
[----:B------:R-:W-:Y:S01]  /*09d0*/  @UP2 UMOV UR5, URZ ;  /* 0x0000003f00052c82 */ /* 0x000fe20008000000 */
[----:B------:R-:W-:Y:S01]  /*09e0*/  @!UP2 ULDC UR10, c[0x0][0xc] ;  /* 0x00000300000aaab9 */ /* 0x000fe20000000800 */
[----:B------:R-:W3:Y:S01]  /*09f0*/  LDC.64 R4, c[0x0][0x650] ;  /* 0x00019400ff047b82 */ /* 0x000ee20000000a00 */
[----:B0-----:R-:W-:-:S02]  /*0a00*/  @UP2 UMOV UR9, UR11 ;  /* 0x0000000b00092c82 */ /* 0x001fc40008000000 */
[----:B------:R-:W-:Y:S01]  /*0a10*/  @UP2 UMOV UR6, UR9 ;  /* 0x0000000900062c82 */ /* 0x000fe20008000000 */
[----:B------:R-:W-:Y:S01]  /*0a20*/  @!UP2 UMOV UR9, UR11 ;  /* 0x0000000b0009ac82 */ /* 0x000fe20008000000 */
[----:B-1----:R-:W-:-:S03]  /*0a30*/  @UP2 UIMAD.WIDE.U32 UR14, UR4, UR14, UR6 ;  /* 0x0000000e040e22a5 */ /* 0x002fc6000f8e0006 */
[----:B------:R-:W-:Y:S01]  /*0a40*/  ULDC UR6, c[0x0][0xc] ;  /* 0x0000030000067ab9 */ /* 0x000fe20000000800 */
[----:B------:R-:W-:Y:S01]  /*0a50*/  @UP2 UIADD3 UR15, UR15, UR5, URZ ;  /* 0x000000050f0f2290 */ /* 0x000fe2000fffe03f */
[----:B------:R-:W-:Y:S02]  /*0a60*/  ULDC UR7, c[0x0][0x10] ;  /* 0x0000040000077ab9 */ /* 0x000fe40000000800 */
[----:B------:R-:W-:Y:S01]  /*0a70*/  UMOV UR5, URZ ;  /* 0x0000003f00057c82 */ /* 0x000fe20008000000 */
[----:B------:R-:W-:Y:S02]  /*0a80*/  UIMAD.WIDE.U32 UR6, UR6, UR7, URZ ;  /* 0x00000007060672a5 */ /* 0x000fe4000f8e003f */
[----:B------:R-:W-:Y:S01]  /*0a90*/  @!UP2 UIMAD.WIDE.U32 UR10, UR10, UR9, UR4 ;  /* 0x000000090a0aa2a5 */ /* 0x000fe2000f8e0004 */
[----:B------:R-:W-:Y:S02]  /*0aa0*/  ULDC UR12, c[0x0][0x14] ;  /* 0x00000500000c7ab9 */ /* 0x000fe40000000800 */
[----:B------:R-:W-:-:S02]  /*0ab0*/  UIMAD.WIDE.U32 UR22, UR6, UR12, URZ ;  /* 0x0000000c061672a5 */ /* 0x000fc4000f8e003f */
[----:B------:R-:W-:Y:S02]  /*0ac0*/  UIMAD UR7, UR7, UR12, URZ ;  /* 0x0000000c070772a4 */ /* 0x000fe4000f8e023f */
[----:B------:R-:W-:Y:S01]  /*0ad0*/  @!UP2 UMOV UR14, UR10 ;  /* 0x0000000a000eac82 */ /* 0x000fe20008000000 */
[----:B------:R-:W-:Y:S01]  /*0ae0*/  @!UP2 UMOV UR15, UR11 ;  /* 0x0000000b000fac82 */ /* 0x000fe20008000000 */
[----:B------:R-:W-:Y:S02]  /*0af0*/  UIADD3 UR7, UR23, UR7, URZ ;  /* 0x0000000717077290 */ /* 0x000fe4000fffe03f */
[----:B------:R-:W-:-:S04]  /*0b00*/  UIADD3 UR6, UP1, UR14, UR22, URZ ;  /* 0x000000160e067290 */ /* 0x000fc8000ff3e03f */
[----:B------:R-:W-:Y:S02]  /*0b10*/  UIADD3.X UR10, UR15, UR7, URZ, UP1, !UPT ;  /* 0x000000070f0a7290 */ /* 0x000fe40008ffe43f */
[----:B------:R-:W-:Y:S02]  /*0b20*/  USEL UR6, UR6, UR14, !UP0 ;  /* 0x0000000e06067287 */ /* 0x000fe4000c000000 */
[----:B------:R-:W-:-:S04]  /*0b30*/  USEL UR10, UR10, UR15, !UP0 ;  /* 0x0000000f0a0a7287 */ /* 0x000fc8000c000000 */
[----:B---3--:R-:W-:Y:S01]  /*0b40*/  ISETP.LE.U32.AND P0, PT, R4, UR6, PT ;  /* 0x0000000604007c0c */ /* 0x008fe2000bf03070 */
[----:B------:R-:W-:Y:S02]  /*0b50*/  IMAD.MOV.U32 R4, RZ, RZ, -0x1 ;  /* 0xffffffffff047424 */ /* 0x000fe400078e00ff */
[----:B------:R-:W-:Y:S02]  /*0b60*/  IMAD.U32 R0, RZ, RZ, UR10 ;  /* 0x0000000aff007e24 */ /* 0x000fe4000f8e00ff */
[----:B--2---:R-:W-:-:S03]  /*0b70*/  IMAD.U32 R6, RZ, RZ, UR6 ;  /* 0x00000006ff067e24 */ /* 0x004fc6000f8e00ff */
[----:B------:R-:W-:Y:S01]  /*0b80*/  ISETP.GE.U32.AND.EX P0, PT, R0, R5, PT, P0 ;  /* 0x000000050000720c */ /* 0x000fe20003f06100 */
[----:B------:R-:W-:Y:S01]  /*0b90*/  IMAD.MOV.U32 R5, RZ, RZ, -0x1 ;  /* 0xffffffffff057424 */ /* 0x000fe200078e00ff */
[----:B------:R-:W-:-:S04]  /*0ba0*/  PRMT R0, RZ, 0x7610, R0 ;  /* 0x00007610ff007816 */ /* 0x000fc80000000000 */
[----:B------:R0:W-:Y:S04]  /*0bb0*/  STL [R1+0x84], R5 ;  /* 0x0000840501007387 */ /* 0x0001e80000100800 */
[----:B------:R1:W-:Y:S01]  /*0bc0*/  STL [R1+0x74], R4 ;  /* 0x0000740401007387 */ /* 0x0003e20000100800 */
[----:B0-----:R-:W-:-:S05]  /*0bd0*/  IMAD.U32 R5, RZ, RZ, UR10 ;  /* 0x0000000aff057e24 */ /* 0x001fca000f8e00ff */
[----:B------:R1:W-:Y:S04]  /*0be0*/  STL [R1+0x78], R5 ;  /* 0x0000780501007387 */ /* 0x0003e80000100800 */
[----:B------:R1:W-:Y:S01]  /*0bf0*/  STL [R1+0x7c], R6 ;  /* 0x00007c0601007387 */ /* 0x0003e20000100800 */
[----:B------:R-:W-:Y:S05]  /*0c00*/  @P0 BRA `(.L_x_9) ;  /* 0x0000000400980947 */ /* 0x000fea0003800000 */
[----:B------:R-:W-:Y:S01]  /*0c10*/  I2FP.F32.U32 R0, UR4 ;  /* 0x0000000400007c45 */ /* 0x000fe20008201000 */
[----:B------:R-:W-:Y:S01]  /*0c20*/  ULDC.64 UR20, c[0x0][0x628] ;  /* 0x00018a0000147ab9 */ /* 0x000fe20000000a00 */
[----:B------:R-:W-:Y:S01]  /*0c30*/  ULDC UR6, c[0x0][0x150] ;  /* 0x0000540000067ab9 */ /* 0x000fe20000000800 */
[----:B------:R-:W-:Y:S01]  /*0c40*/  ISETP.NE.U32.AND P0, PT, RZ, UR20, PT ;  /* 0x00000014ff007c0c */ /* 0x000fe2000bf05070 */
[----:B------:R-:W-:Y:S01]  /*0c50*/  ULDC UR28, c[0x0][0x630] ;  /* 0x00018c00001c7ab9 */ /* 0x000fe20000000800 */
[----:B------:R-:W-:Y:S01]  /*0c60*/  FMUL R0, R0, UR6 ;  /* 0x0000000600007c20 */ /* 0x000fe20008400000 */
[----:B------:R-:W-:Y:S01]  /*0c70*/  R2UR UR29, R6 ;  /* 0x00000000061d72ca */ /* 0x000fe200000e0000 */
[----:B------:R-:W-:Y:S01]  /*0c80*/  ULDC UR31, c[0x0][0x154] ;  /* 0x00005500001f7ab9 */ /* 0x000fe20000000800 */
[----:B------:R-:W-:Y:S01]  /*0c90*/  ISETP.NE.AND.EX P0, PT, RZ, UR21, PT, P0 ;  /* 0x00000015ff007c0c */ /* 0x000fe2000bf05300 */
[----:B-1----:R0:W1:Y:S01]  /*0ca0*/  F2I.U32.TRUNC.NTZ R4, R0 ;  /* 0x0000000000047305 */ /* 0x002062000020f000 */
[----:B------:R-:W-:-:S02]  /*0cb0*/  R2UR UR30, R5 ;  /* 0x00000000051e72ca */ /* 0x000fc400000e0000 */
[----:B------:R-:W-:Y:S02]  /*0cc0*/  R2UR UR10, R6 ;  /* 0x00000000060a72ca */ /* 0x000fe400000e0000 */
[----:B------:R-:W-:-:S07]  /*0cd0*/  R2UR UR11, R5 ;  /* 0x00000000050b72ca */ /* 0x000fce00000e0000 */
[----:B0-----:R-:W-:Y:S08]  /*0ce0*/  @!P0 BRA `(.L_x_10) ;  /* 0x0000000000308947 */ /* 0x001ff00003800000 */
[----:B------:R-:W-:Y:S01]  /*0cf0*/  R2UR UR10, R6 ;  /* 0x00000000060a72ca */ /* 0x000fe200000e0000 */
[----:B------:R-:W-:Y:S01]  /*0d00*/  ULDC UR6, c[0x0][0x634] ;  /* 0x00018d0000067ab9 */ /* 0x000fe20000000800 */
[----:B------:R-:W-:-:S11]  /*0d10*/  R2UR UR12, R5 ;  /* 0x00000000050c72ca */ /* 0x000fd600000e0000 */
[----:B------:R-:W-:-:S04]  /*0d20*/  UIADD3 UR6, UP1, UR10, UR6, URZ ;  /* 0x000000060a067290 */ /* 0x000fc8000ff3e03f */
[----:B------:R-:W-:-:S04]  /*0d30*/  UIADD3.X UR12, URZ, UR12, URZ, UP1, !UPT ;  /* 0x0000000c3f0c7290 */ /* 0x000fc80008ffe43f */
[----:B------:R-:W-:-:S04]  /*0d40*/  UIMAD.WIDE.U32 UR10, UR12, UR20, URZ ;  /* 0x000000140c0a72a5 */ /* 0x000fc8000f8e003f */
[----:B------:R-:W-:Y:S02]  /*0d50*/  UIMAD.WIDE.U32 UR14, UP1, UR6, UR21, UR10 ;  /* 0x00000015060e72a5 */ /* 0x000fe4000f82000a */
[----:B------:R-:W-:Y:S02]  /*0d60*/  UIMAD.WIDE.U32 UR10, UR6, UR20, URZ ;  /* 0x00000014060a72a5 */ /* 0x000fe4000f8e003f */
[----:B------:R-:W-:Y:S02]  /*0d70*/  UIADD3.X UR17, URZ, URZ, URZ, UP1, !UPT ;  /* 0x0000003f3f117290 */ /* 0x000fe40008ffe43f */
[----:B------:R-:W-:Y:S01]  /*0d80*/  UIADD3 URZ, UP1, UR11, UR14, URZ ;  /* 0x0000000e0b3f7290 */ /* 0x000fe2000ff3e03f */
[----:B------:R-:W-:-:S03]  /*0d90*/  UMOV UR16, UR15 ;  /* 0x0000000f00107c82 */ /* 0x000fc60008000000 */
[----:B------:R-:W-:-:S12]  /*0da0*/  UIMAD.WIDE.U32.X UR10, UR12, UR21, UR16, UP1 ;  /* 0x000000150c0a72a5 */ /* 0x000fd800088e0410 */
.L_x_10:
[----:B------:R-:W-:Y:S01]  /*0db0*/  USHF.R.U64 UR5, UR10, UR28, UR11 ;  /* 0x0000001c0a057299 */ /* 0x000fe2000800120b */
[----:B------:R-:W-:Y:S01]  /*0dc0*/  I2FP.F32.U32 R0, UR9 ;  /* 0x0000000900007c45 */ /* 0x000fe20008201000 */
[----:B------:R-:W-:Y:S01]  /*0dd0*/  USHF.R.U32.HI UR6, URZ, UR28, UR11 ;  /* 0x0000001c3f067299 */ /* 0x000fe2000801160b */
[----:B-1----:R-:W-:Y:S01]  /*0de0*/  R2UR UR17, R4 ;  /* 0x00000000041172ca */ /* 0x002fe200000e0000 */
[----:B------:R-:W-:Y:S02]  /*0df0*/  UIADD3 UR28, UP1, URZ, -UR5, URZ ;  /* 0x800000053f1c7290 */ /* 0x000fe4000ff3e03f */
[----:B------:R-:W-:Y:S01]  /*0e00*/  FMUL R0, R0, UR31 ;  /* 0x0000001f00007c20 */ /* 0x000fe20008400000 */
[----:B------:R-:W-:Y:S01]  /*0e10*/  ULDC.64 UR10, c[0x0][0x620] ;  /* 0x00018800000a7ab9 */ /* 0x000fe20000000a00 */
[----:B------:R-:W-:Y:S01]  /*0e20*/  UIADD3.X UR6, URZ, ~UR6, URZ, UP1, !UPT ;  /* 0x800000063f067290 */ /* 0x000fe20008ffe43f */
[----:B------:R-:W-:Y:S01]  /*0e30*/  UMOV UR14, UR29 ;  /* 0x0000001d000e7c82 */ /* 0x000fe20008000000 */
[----:B------:R-:W-:-:S02]  /*0e40*/  UMOV UR15, UR30 ;  /* 0x0000001e000f7c82 */ /* 0x000fc40008000000 */
[----:B------:R-:W0:Y:S01]  /*0e50*/  F2I.U32.TRUNC.NTZ R0, R0 ;  /* 0x0000000000007305 */ /* 0x000e22000020f000 */
[----:B------:R-:W-:Y:S02]  /*0e60*/  UIMAD UR6, UR6, UR10, URZ ;  /* 0x0000000a060672a4 */ /* 0x000fe4000f8e023f */
[----:B------:R-:W-:Y:S02]  /*0e70*/  UIMAD.WIDE.U32 UR14, UR28, UR10, UR14 ;  /* 0x0000000a1c0e72a5 */ /* 0x000fe4000f8e000e */
[----:B------:R-:W-:Y:S01]  /*0e80*/  UIMAD UR28, UR28, UR11, UR6 ;  /* 0x0000000b1c1c72a4 */ /* 0x000fe2000f8e0206 */
[----:B------:R-:W-:Y:S01]  /*0e90*/  ULDC UR29, c[0x0][0x618] ;  /* 0x00018600001d7ab9 */ /* 0x000fe20000000800 */
[----:B------:R-:W-:Y:S02]  /*0ea0*/  ULDC UR33, c[0x0][0x658] ;  /* 0x0001960000217ab9 */ /* 0x000fe40000000800 */
[----:B------:R-:W-:Y:S01]  /*0eb0*/  UIADD3 UR28, UR15, UR28, URZ ;  /* 0x0000001c0f1c7290 */ /* 0x000fe2000fffe03f */
[----:B------:R-:W-:Y:S01]  /*0ec0*/  UMOV UR16, 0xffffffff ;  /* 0xffffffff00107882 */ /* 0x000fe20000000000 */
[----:B------:R-:W-:Y:S01]  /*0ed0*/  ULDC.64 UR10, c[0x0][0x640] ;  /* 0x00019000000a7ab9 */ /* 0x000fe20000000a00 */
[----:B------:R-:W-:Y:S01]  /*0ee0*/  USHF.L.U32 UR16, UR16, UR33, URZ ;  /* 0x0000002110107299 */ /* 0x000fe2000800063f */
[----:B------:R-:W-:Y:S01]  /*0ef0*/  ISETP.NE.U32.AND P0, PT, RZ, UR10, PT ;  /* 0x0000000aff007c0c */ /* 0x000fe2000bf05070 */
[----:B------:R-:W-:Y:S01]  /*0f00*/  USHF.R.U64 UR14, UR14, UR29, UR28 ;  /* 0x0000001d0e0e7299 */ /* 0x000fe2000800121c */
[----:B0-----:R-:W-:Y:S01]  /*0f10*/  R2UR UR21, R0 ;  /* 0x00000000001572ca */ /* 0x001fe200000e0000 */
[----:B------:R-:W-:Y:S01]  /*0f20*/  UMOV UR30, 0x1 ;  /* 0x00000001001e7882 */ /* 0x000fe20000000000 */
[----:B------:R-:W-:Y:S01]  /*0f30*/  USHF.R.U32.HI UR28, URZ, UR29, UR28 ;  /* 0x0000001d3f1c7299 */ /* 0x000fe2000801161c */
[----:B------:R-:W-:Y:S01]  /*0f40*/  ISETP.NE.AND.EX P0, PT, RZ, UR11, PT, P0 ;  /* 0x0000000bff007c0c */ /* 0x000fe2000bf05300 */
[----:B------:R-:W-:Y:S01]  /*0f50*/  ULDC UR31, c[0x0][0x608] ;  /* 0x00018200001f7ab9 */ /* 0x000fe20000000800 */
[----:B------:R-:W-:-:S02]  /*0f60*/  USHF.L.U32 UR15, UR30, UR33, URZ ;  /* 0x000000211e0f7299 */ /* 0x000fc4000800063f */
[----:B------:R-:W-:Y:S02]  /*0f70*/  ULOP3.LUT UR30, URZ, UR16, URZ, 0x33, !UPT ;  /* 0x000000103f1e7292 */ /* 0x000fe4000f8e333f */
[----:B------:R-:W-:Y:S02]  /*0f80*/  USHF.R.U64 UR35, UR14, UR31, UR28 ;  /* 0x0000001f0e237299 */ /* 0x000fe4000800121c */
[----:B------:R-:W-:Y:S02]  /*0f90*/  USHF.R.U32.HI UR16, URZ, UR31, UR28 ;  /* 0x0000001f3f107299 */ /* 0x000fe4000801161c */
[----:B------:R-:W-:Y:S02]  /*0fa0*/  UIADD3 UR17, -UR17, URZ, URZ ;  /* 0x0000003f11117290 */ /* 0x000fe4000fffe13f */
[----:B------:R-:W-:Y:S02]  /*0fb0*/  USHF.R.U64 UR36, UR35, UR33, UR16 ;  /* 0x0000002123247299 */ /* 0x000fe40008001210 */
[----:B------:R-:W-:Y:S01]  /*0fc0*/  USHF.R.U32.HI UR31, URZ, UR33, UR16 ;  /* 0x000000213f1f7299 */ /* 0x000fe20008011610 */
[----:B------:R-:W-:Y:S01]  /*0fd0*/  ULDC UR20, c[0x0][0x144] ;  /* 0x0000510000147ab9 */ /* 0x000fe20000000800 */
[----:B------:R-:W-:Y:S01]  /*0fe0*/  ULDC UR6, c[0x0][0x600] ;  /* 0x0001800000067ab9 */ /* 0x000fe20000000800 */
[----:B------:R-:W-:-:S02]  /*0ff0*/  UIMAD UR4, UR20, UR17, UR4 ;  /* 0x00000011140472a4 */ /* 0x000fc4000f8e0204 */
[----:B------:R-:W-:Y:S02]  /*1000*/  UIADD3 UR12, UR6, -0x1, URZ ;  /* 0xffffffff060c7890 */ /* 0x000fe4000fffe03f */
[----:B------:R-:W-:Y:S01]  /*1010*/  UIADD3 UR32, -UR21, URZ, URZ ;  /* 0x0000003f15207290 */ /* 0x000fe2000fffe13f */
[----:B------:R-:W-:Y:S01]  /*1020*/  ULDC UR37, c[0x0][0x148] ;  /* 0x0000520000257ab9 */ /* 0x000fe20000000800 */
[----:B------:R-:W-:Y:S01]  /*1030*/  ULDC UR33, c[0x0][0x648] ;  /* 0x0001920000217ab9 */ /* 0x000fe20000000800 */
[----:B------:R-:W-:Y:S01]  /*1040*/  ULDC UR34, c[0x0][0x638] ;  /* 0x00018e0000227ab9 */ /* 0x000fe20000000800 */
[----:B------:R-:W-:Y:S01]  /*1050*/  UMOV UR16, UR36 ;  /* 0x0000002400107c82 */ /* 0x000fe20008000000 */
[----:B------:R-:W-:Y:S01]  /*1060*/  UMOV UR17, UR31 ;  /* 0x0000001f00117c82 */ /* 0x000fe20008000000 */
[----:B------:R-:W-:Y:S06]  /*1070*/  @!P0 BRA `(.L_x_11) ;  /* 0x0000000000308947 */ /* 0x000fec0003800000 */
[----:B------:R-:W-:Y:S02]  /*1080*/  ULDC UR28, c[0x0][0x64c] ;  /* 0x00019300001c7ab9 */ /* 0x000fe40000000800 */
        /* <DEDUP_REMOVED lines=8> */
[----:B------:R-:W-:-:S07]  /*1110*/  UIMAD.WIDE.U32.X UR10, UR31, UR11, UR28, UP1 ;  /* 0x0000000b1f0a72a5 */ /* 0x000fce00088e041c */
[----:B------:R-:W-:Y:S01]  /*1120*/  UMOV UR16, UR10 ;  /* 0x0000000a00107c82 */ /* 0x000fe20008000000 */
[----:B------:R-:W-:-:S05]  /*1130*/  UMOV UR17, UR11 ;  /* 0x0000000b00117c82 */ /* 0x000fca0008000000 */
.L_x_11:
[----:B------:R-:W-:Y:S01]  /*1140*/  USHF.R.U64 UR10, UR16, UR33, UR17 ;  /* 0x00000021100a7299 */ /* 0x000fe20008001211 */
[----:B------:R-:W-:Y:S01]  /*1150*/  IMAD.U32 R6, RZ, RZ, UR5 ;  /* 0x00000005ff067e24 */ /* 0x000fe2000f8e00ff */
[----:B------:R-:W-:Y:S01]  /*1160*/  @UP2 UIMAD UR4, UR37, UR32, UR9 ;  /* 0x00000020250422a4 */ /* 0x000fe2000f8e0209 */
[----:B------:R-:W-:Y:S01]  /*1170*/  IMAD.MOV.U32 R0, RZ, RZ, 0x1 ;  /* 0x00000001ff007424 */ /* 0x000fe200078e00ff */
[----:B------:R-:W-:Y:S02]  /*1180*/  ULOP3.LUT UR30, UR35, UR30, URZ, 0xc0, !UPT ;  /* 0x0000001e231e7292 */ /* 0x000fe4000f8ec03f */
[----:B------:R-:W-:Y:S01]  /*1190*/  UIADD3 UR9, -UR10, URZ, URZ ;  /* 0x0000003f0a097290 */ /* 0x000fe2000fffe13f */
[----:B------:R0:W-:Y:S01]  /*11a0*/  STL [R1+0x74], R6 ;  /* 0x0000740601007387 */ /* 0x0001e20000100800 */
[----:B------:R-:W-:Y:S02]  /*11b0*/  ULOP3.LUT UR12, UR14, UR12, URZ, 0xc0, !UPT ;  /* 0x0000000c0e0c7292 */ /* 0x000fe4000f8ec03f */
[----:B------:R-:W-:-:S02]  /*11c0*/  UIMAD UR15, UR15, UR10, UR30 ;  /* 0x0000000a0f0f72a4 */ /* 0x000fc4000f8e021e */
[----:B------:R-:W-:Y:S01]  /*11d0*/  UIMAD UR9, UR9, UR34, UR36 ;  /* 0x00000022090972a4 */ /* 0x000fe2000f8e0224 */
[----:B------:R-:W-:Y:S02]  /*11e0*/  ULDC UR10, c[0x0][0x610] ;  /* 0x00018400000a7ab9 */ /* 0x000fe40000000800 */
[----:B------:R-:W-:Y:S02]  /*11f0*/  UIMAD UR4, UR15, UR10, UR4 ;  /* 0x0000000a0f0472a4 */ /* 0x000fe4000f8e0204 */
[----:B------:R-:W-:-:S04]  /*1200*/  UIMAD UR9, UR9, UR6, UR12 ;  /* 0x00000006090972a4 */ /* 0x000fc8000f8e020c */
[----:B------:R-:W-:Y:S02]  /*1210*/  USEL UR6, UR9, UR4, !UP2 ;  /* 0x0000000409067287 */ /* 0x000fe4000d000000 */
[----:B------:R-:W-:-:S04]  /*1220*/  USEL UR4, UR4, UR9, !UP2 ;  /* 0x0000000904047287 */ /* 0x000fc8000d000000 */
[----:B------:R-:W-:Y:S02]  /*1230*/  IMAD.U32 R5, RZ, RZ, UR6 ;  /* 0x00000006ff057e24 */ /* 0x000fe4000f8e00ff */
[----:B------:R-:W-:-:S05]  /*1240*/  IMAD.U32 R4, RZ, RZ, UR4 ;  /* 0x00000004ff047e24 */ /* 0x000fca000f8e00ff */
[----:B------:R0:W-:Y:S04]  /*1250*/  STL [R1+0x80], R4 ;  /* 0x0000800401007387 */ /* 0x0001e80000100800 */
[----:B------:R0:W-:Y:S02]  /*1260*/  STL [R1+0x84], R5 ;  /* 0x0000840501007387 */ /* 0x0001e40000100800 */
.L_x_9:
[----:B------:R-:W-:Y:S02]  /*1270*/  ULDC UR4, c[0x0][0x28c] ;  /* 0x0000a30000047ab9 */ /* 0x000fe40000000800 */
[----:B------:R-:W-:-:S04]  /*1280*/  UIADD3 UR4, UR4, 0x3f, URZ ;  /* 0x0000003f04047890 */ /* 0x000fc8000fffe03f */
[----:B------:R-:W-:-:S04]  /*1290*/  USHF.R.S32.HI UR5, URZ, 0x1f, UR4 ;  /* 0x0000001f3f057899 */ /* 0x000fc80008011404 */
[----:B------:R-:W-:-:S04]  /*12a0*/  ULEA.HI UR5, UR5, UR4, URZ, 0x6 ;  /* 0x0000000405057291 */ /* 0x000fc8000f8f303f */
[----:B------:R-:W-:Y:S01]  /*12b0*/  USHF.R.S32.HI UR14, URZ, 0x6, UR5 ;  /* 0x000000063f0e7899 */ /* 0x000fe20008011405 */
[----:B------:R-:W-:Y:S11]  /*12c0*/  @!P1 BRA `(.L_x_12) ;  /* 0x000000d800ec9947 */ /* 0x000ff60003800000 */
[----:B------:R-:W-:-:S06]  /*12d0*/  UISETP.GT.U32.AND UP1, UPT, UR18, 0x1, UPT ;  /* 0x000000011200788c */ /* 0x000fcc000bf24070 */
[----:B------:R-:W-:-:S13]  /*12e0*/  PLOP3.LUT P0, PT, PT, PT, UP1, 0x80, 0x0 ;  /* 0x000000000000781c */ /* 0x000fda0003f0f018 */
[----:B------:R-:W-:Y:S05]  /*12f0*/  @P0 EXIT ;  /* 0x000000000000094d */ /* 0x000fea0003800000 */
.L_x_13:
[----:B------:R-:W-:-:S08]  /*1300*/  NOP ;  /* 0x0000000000007918 */ /* 0x000fd00000000000 */
[----:B------:R-:W2:Y:S02]  /*1310*/  USETMAXREG.TRY_ALLOC.CTAPOOL UP1, 0xe8 ;  /* 0x000000e8000079c8 */ /* 0x000ea40008020600 */
[----:B--2---:R-:W-:-:S13]  /*1320*/  PLOP3.LUT P0, PT, PT, PT, UP1, 0x80, 0x0 ;  /* 0x000000000000781c */ /* 0x004fda0003f0f018 */
[----:B------:R-:W-:Y:S05]  /*1330*/  @!P0 BRA `(.L_x_13) ;  /* 0xfffffffc00f08947 */ /* 0x000fea000383ffff */
[----:B------:R-:W-:-:S13]  /*1340*/  LOP3.LUT P0, RZ, R0, 0xff, RZ, 0xc0, !PT ;  /* 0x000000ff00ff7812 */ /* 0x000fda000780c0ff */
[----:B------:R-:W-:Y:S05]  /*1350*/  @!P0 EXIT ;  /* 0x000000000000894d */ /* 0x000fea0003800000 */
[----:B------:R-:W2:Y:S01]  /*1360*/  S2UR UR4, SR_CgaCtaId ;  /* 0x00000000000479c3 */ /* 0x000ea20000008800 */
[----:B------:R-:W-:Y:S01]  /*1370*/  SHF.R.S32.HI R0, RZ, 0x1f, R3 ;  /* 0x0000001fff007819 */ /* 0x000fe20000011403 */
[----:B------:R-:W-:Y:S01]  /*1380*/  UIADD3 UR6, UR19, -0x1, URZ ;  /* 0xffffffff13067890 */ /* 0x000fe2000fffe03f */
[----:B------:R-:W-:Y:S02]  /*1390*/  UMOV UR16, 0x400 ;  /* 0x0000040000107882 */ /* 0x000fe40000000000 */
[CC--:B------:R-:W-:Y:S01]  /*13a0*/  LEA.HI R2, R0.reuse, R3.reuse, RZ, 0x2 ;  /* 0x0000000300027211 */ /* 0x0c0fe200078f10ff */
[----:B------:R-:W-:Y:S01]  /*13b0*/  USHF.R.U32.HI UR5, URZ, 0x2, UR14 ;  /* 0x000000023f057899 */ /* 0x000fe2000801160e */
[----:B------:R-:W-:Y:S01]  /*13c0*/  LEA.HI R0, R0, R3, RZ, 0x5 ;  /* 0x0000000300007211 */ /* 0x000fe200078f28ff */
[----:B------:R-:W-:Y:S01]  /*13d0*/  UISETP.LT.AND UP1, UPT, UR14, 0x1, UPT ;  /* 0x000000010e00788c */ /* 0x000fe2000bf21270 */
[--C-:B01----:R-:W-:Y:S01]  /*13e0*/  SHF.R.S32.HI R4, RZ, 0x2, R2.reuse ;  /* 0x00000002ff047819 */ /* 0x103fe20000011402 */
[----:B------:R-:W-:Y:S01]  /*13f0*/  ULOP3.LUT UR15, UR14, 0x3, URZ, 0xc0, !UPT ;  /* 0x000000030e0f7892 */ /* 0x000fe2000f8ec03f */
[----:B------:R-:W-:Y:S01]  /*1400*/  SHF.R.S32.HI R5, RZ, 0x1f, R2 ;  /* 0x0000001fff057819 */ /* 0x000fe20000011402 */
[----:B------:R-:W-:-:S02]  /*1410*/  ULOP3.LUT UR5, UR5, 0x1, URZ, 0xc0, !UPT ;  /* 0x0000000105057892 */ /* 0x000fc4000f8ec03f */
[----:B------:R-:W-:Y:S01]  /*1420*/  USEL UR12, UR14, 0x1, UP1 ;  /* 0x000000010e0c7887 */ /* 0x000fe20008800000 */
[----:B------:R-:W-:Y:S01]  /*1430*/  LEA.HI R5, R5, R4, RZ, 0x3 ;  /* 0x0000000405057211 */ /* 0x000fe200078f18ff */
[----:B------:R-:W-:Y:S02]  /*1440*/  USEL UR15, UR15, URZ, !UP0 ;  /* 0x0000003f0f0f7287 */ /* 0x000fe4000c000000 */
[----:B------:R-:W-:Y:S01]  /*1450*/  UISETP.NE.AND UP1, UPT, UR6, URZ, UPT ;  /* 0x0000003f0600728c */ /* 0x000fe2000bf25270 */
[----:B------:R-:W-:Y:S01]  /*1460*/  LOP3.LUT R5, R5, 0xfffffff8, RZ, 0xc0, !PT ;  /* 0xfffffff805057812 */ /* 0x000fe200078ec0ff */
[----:B------:R-:W-:Y:S02]  /*1470*/  UISETP.EQ.U32.AND UP0, UPT, UR5, 0x1, !UP0 ;  /* 0x000000010500788c */ /* 0x000fe4000c702070 */
[----:B------:R-:W-:Y:S02]  /*1480*/  ULOP3.LUT UR32, UR13, 0x1, URZ, 0xfc, !UPT ;  /* 0x000000010d207892 */ /* 0x000fe4000f8efc3f */
[----:B--2---:R-:W-:Y:S01]  /*1490*/  ULEA UR16, UR4, UR16, 0x18 ;  /* 0x0000001004107291 */ /* 0x004fe2000f8ec03f */
[----:B------:R-:W-:Y:S01]  /*14a0*/  IMAD.IADD R2, R4, 0x1, -R5 ;  /* 0x0000000104027824 */ /* 0x000fe200078e0a05 */
[----:B------:R-:W-:Y:S01]  /*14b0*/  USHF.L.U32 UR4, UR6, 0x3, URZ ;  /* 0x0000000306047899 */ /* 0x000fe2000800063f */
[----:B------:R-:W-:Y:S01]  /*14c0*/  SHF.R.S32.HI R5, RZ, 0x5, R0 ;  /* 0x00000005ff057819 */ /* 0x000fe20000011400 */
[----:B------:R-:W-:-:S02]  /*14d0*/  UIADD3 UR30, UR16, 0x50, URZ ;  /* 0x00000050101e7890 */ /* 0x000fc4000fffe03f */
[----:B------:R-:W-:Y:S01]  /*14e0*/  ULOP3.LUT UR4, UR4, 0x8, URZ, 0xc0, !UPT ;  /* 0x0000000804047892 */ /* 0x000fe2000f8ec03f */
[--C-:B------:R-:W-:Y:S01]  /*14f0*/  SHF.R.S32.HI R3, RZ, 0x1f, R2.reuse ;  /* 0x0000001fff037819 */ /* 0x100fe20000011402 */
[C-C-:B------:R-:W-:Y:S01]  /*1500*/  IMAD R0, R5.reuse, -0x10, -R2.reuse ;  /* 0xfffffff005007824 */ /* 0x140fe200078e0a02 */
[----:B------:R-:W-:Y:S02]  /*1510*/  USHF.L.U32 UR31, UR14, 0x1, URZ ;  /* 0x000000010e1f7899 */ /* 0x000fe4000800063f */
[----:B------:R-:W-:Y:S01]  /*1520*/  ULOP3.LUT UR33, UR4, 0x8, URZ, 0x3c, !UPT ;  /* 0x0000000804217892 */ /* 0x000fe2000f8e3c3f */
[----:B------:R-:W-:Y:S01]  /*1530*/  IMAD.WIDE R2, R5, 0x10, R2 ;  /* 0x0000001005027825 */ /* 0x000fe200078e0202 */
[----:B------:R-:W-:Y:S02]  /*1540*/  ULOP3.LUT UR18, UR4, 0x18, URZ, 0x3c, !UPT ;  /* 0x0000001804127892 */ /* 0x000fe4000f8e3c3f */
[----:B------:R-:W-:Y:S01]  /*1550*/  UIADD3 UR12, -UR12, UR14, URZ ;  /* 0x0000000e0c0c7290 */ /* 0x000fe2000fffe13f */
[----:B------:R-:W-:Y:S01]  /*1560*/  ULDC UR4, c[0x0][0x284] ;  /* 0x0000a10000047ab9 */ /* 0x000fe20000000800 */
[----:B------:R-:W-:Y:S01]  /*1570*/  USEL UR29, URZ, 0x1, UP1 ;  /* 0x000000013f1d7887 */ /* 0x000fe20008800000 */
[----:B------:R-:W-:Y:S01]  /*1580*/  VIADD R0, R0, UR4 ;  /* 0x0000000400007c36 */ /* 0x000fe20008000000 */
[----:B------:R-:W-:-:S02]  /*1590*/  ULEA UR19, UR19, UR30, 0x3 ;  /* 0x0000001e13137291 */ /* 0x000fc4000f8e183f */
[----:B------:R-:W-:Y:S02]  /*15a0*/  USEL UR17, URZ, 0x1, !UP0 ;  /* 0x000000013f117887 */ /* 0x000fe4000c000000 */
[----:B------:R0:W-:Y:S04]  /*15b0*/  STL [R1+0x90], R0 ;  /* 0x0000900001007387 */ /* 0x0001e80000100800 */
[----:B------:R0:W-:Y:S06]  /*15c0*/  STL.64 [R1+0x88], R2 ;  /* 0x0000880201007387 */ /* 0x0001ec0000100a00 */
.L_x_296:
[----:B0-----:R-:W-:Y:S01]  /*15d0*/  IMAD.U32 R0, RZ, RZ, UR29 ;  /* 0x0000001dff007e24 */ /* 0x001fe2000f8e00ff */
[----:B--2---:R-:W0:Y:S01]  /*15e0*/  LDC R2, c[0x0][0x28c] ;  /* 0x0000a300ff027b82 */ /* 0x004e220000000800 */
[----:B------:R-:W-:Y:S01]  /*15f0*/  UMOV UR4, URZ ;  /* 0x0000003f00047c82 */ /* 0x000fe20008000000 */
[----:B------:R-:W-:Y:S02]  /*1600*/  UMOV UR20, UR15 ;  /* 0x0000000f00147c82 */ /* 0x000fe40008000000 */
[----:B------:R-:W-:-:S04]  /*1610*/  SHF.L.U32 R0, R0, 0x1f, RZ ;  /* 0x0000001f00007819 */ /* 0x000fc800000006ff */
[----:B-1----:R-:W1:Y:S01]  /*1620*/  SYNCS.PHASECHK.TRANS64.TRYWAIT P0, [UR19+-0x8], R0 ;  /* 0xfffff800ff0075a7 */ /* 0x002e620008000153 */
[----:B0-----:R-:W-:Y:S01]  /*1630*/  ISETP.GE.AND P1, PT, R2, 0x1, PT ;  /* 0x000000010200780c */ /* 0x001fe20003f26270 */
[----:B-1--4-:R-:W-:-:S12]  /*1640*/  @!P0 BRA `(.L_x_14) ;  /* 0x000000e8003c8947 */ /* 0x012fd80003800000 */
.L_x_318:
[----:B------:R1:W-:Y:S01]  /*1650*/  STL [R1+0x70], RZ ;  /* 0x000070ff01007387 */ /* 0x0003e20000100800 */
[----:B------:R-:W-:Y:S01]  /*1660*/  UMOV UR5, URZ ;  /* 0x0000003f00057c82 */ /* 0x000fe20008000000 */
[----:B------:R-:W-:Y:S01]  /*1670*/  UMOV UR6, URZ ;  /* 0x0000003f00067c82 */ /* 0x000fe20008000000 */
[----:B0-----:R-:W-:Y:S01]  /*1680*/  IMAD.MOV.U32 R0, RZ, RZ, RZ ;  /* 0x000000ffff007224 */ /* 0x001fe200078e00ff */
[----:B------:R1:W-:Y:S01]  /*1690*/  STL [R1+0x6c], RZ ;  /* 0x00006cff01007387 */ /* 0x0003e20000100800 */
[----:B------:R-:W-:Y:S02]  /*16a0*/  CS2R R2, SRZ ;  /* 0x0000000000027805 */ /* 0x000fe4000001ff00 */
[----:B------:R-:W-:Y:S02]  /*16b0*/  CS2R R4, SRZ ;  /* 0x0000000000047805 */ /* 0x000fe4000001ff00 */
[----:B------:R-:W-:Y:S01]  /*16c0*/  CS2R R6, SRZ ;  /* 0x0000000000067805 */ /* 0x000fe2000001ff00 */
[----:B------:R1:W-:Y:S01]  /*16d0*/  STL [R1+0x68], RZ ;  /* 0x000068ff01007387 */ /* 0x0003e20000100800 */
[----:B------:R-:W-:-:S02]  /*16e0*/  CS2R R8, SRZ ;  /* 0x0000000000087805 */ /* 0x000fc4000001ff00 */
[----:B------:R-:W-:Y:S02]  /*16f0*/  CS2R R10, SRZ ;  /* 0x00000000000a7805 */ /* 0x000fe4000001ff00 */
[----:B------:R-:W-:Y:S01]  /*1700*/  CS2R R12, SRZ ;  /* 0x00000000000c7805 */ /* 0x000fe2000001ff00 */
        /* <DEDUP_REMOVED lines=57> */
[----:B------:R-:W-:Y:S01]  /*1aa0*/  CS2R R226, SRZ ;  /* 0x0000000000e27805 */ /* 0x000fe2000001ff00 */
[----:B------:R-:W-:Y:S01]  /*1ab0*/  IMAD.U32 R228, RZ, RZ, UR17 ;  /* 0x00000011ffe47e24 */ /* 0x000fe2000f8e00ff */
[----:B------:R-:W-:Y:S01]  /*1ac0*/  CS2R R24, SRZ ;  /* 0x0000000000187805 */ /* 0x000fe2000001ff00 */
[----:B------:R1:W-:Y:S01]  /*1ad0*/  STL [R1+0x28], RZ ;  /* 0x000028ff01007387 */ /* 0x0003e20000100800 */
[----:B------:R-:W-:Y:S02]  /*1ae0*/  CS2R R26, SRZ ;  /* 0x00000000001a7805 */ /* 0x000fe4000001ff00 */
[----:B------:R-:W-:-:S02]  /*1af0*/  CS2R R28, SRZ ;  /* 0x00000000001c7805 */ /* 0x000fc4000001ff00 */
[----:B------:R-:W-:Y:S01]  /*1b00*/  CS2R R30, SRZ ;  /* 0x00000000001e7805 */ /* 0x000fe2000001ff00 */
[----:B------:R1:W-:Y:S01]  /*1b10*/  STL [R1+0x24], RZ ;  /* 0x000024ff01007387 */ /* 0x0003e20000100800 */
[----:B------:R-:W-:Y:S02]  /*1b20*/  CS2R R32, SRZ ;  /* 0x0000000000207805 */ /* 0x000fe4000001ff00 */
[----:B------:R-:W-:Y:S02]  /*1b30*/  CS2R R34, SRZ ;  /* 0x0000000000227805 */ /* 0x000fe4000001ff00 */
        /* <DEDUP_REMOVED lines=33> */
[----:B------:R1:W-:Y:S01]  /*1d50*/  STL [R1], RZ ;  /* 0x000000ff01007387 */ /* 0x0003e20000100800 */
[----:B------:R-:W-:Y:S02]  /*1d60*/  CS2R R86, SRZ ;  /* 0x0000000000567805 */ /* 0x000fe4000001ff00 */
[----:B------:R-:W-:-:S02]  /*1d70*/  CS2R R88, SRZ ;  /* 0x0000000000587805 */ /* 0x000fc4000001ff00 */
[----:B------:R-:W-:Y:S02]  /*1d80*/  CS2R R90, SRZ ;  /* 0x00000000005a7805 */ /* 0x000fe4000001ff00 */
[----:B------:R-:W-:Y:S02]  /*1d90*/  CS2R R92, SRZ ;  /* 0x00000000005c7805 */ /* 0x000fe4000001ff00 */
[----:B------:R-:W-:Y:S02]  /*1da0*/  CS2R R94, SRZ ;  /* 0x00000000005e7805 */ /* 0x000fe4000001ff00 */
[----:B------:R-:W-:Y:S02]  /*1db0*/  CS2R R96, SRZ ;  /* 0x0000000000607805 */ /* 0x000fe4000001ff00 */
        /* <DEDUP_REMOVED lines=26> */
[----:B------:R-:W-:Y:S01]  /*1f60*/  CS2R R150, SRZ ;  /* 0x0000000000967805 */ /* 0x000fe2000001ff00 */
[----:B-1----:R-:W-:Y:S06]  /*1f70*/  @!P1 BRA `(.L_x_15) ;  /* 0x0000001000749947 */ /* 0x002fec0003800000 */
[----:B------:R-:W-:-:S06]  /*1f80*/  UISETP.NE.AND UP0, UPT, UR32, 0x3, UPT ;  /* 0x000000032000788c */ /* 0x000fcc000bf05270 */
[----:B------:R-:W-:-:S13]  /*1f90*/  PLOP3.LUT P1, PT, PT, PT, UP0, 0x80, 0x0 ;  /* 0x000000000000781c */ /* 0x000fda0003f2f008 */
[----:B------:R-:W-:Y:S05]  /*1fa0*/  @!P1 BRA `(.L_x_16) ;  /* 0x0000000000049947 */ /* 0x000fea0003800000 */
[----:B------:R-:W-:Y:S01]  /*1fb0*/  BPT.TRAP 0x1 ;  /* 0x000000040000795c */ /* 0x000fe20000300000 */
.L_x_16:
[----:B------:R-:W-:Y:S01]  /*1fc0*/  ULEA UR4, UR15, UR16, 0x3 ;  /* 0x000000100f047291 */ /* 0x000fe2000f8e183f */
[----:B------:R-:W-:-:S05]  /*1fd0*/  IMAD.U32 R0, RZ, RZ, UR17 ;  /* 0x00000011ff007e24 */ /* 0x000fca000f8e00ff */
[----:B------:R-:W-:-:S04]  /*1fe0*/  SHF.L.U32 R0, R0, 0x1f, RZ ;  /* 0x0000001f00007819 */ /* 0x000fc800000006ff */
[----:B------:R0:W1:Y:S01]  /*1ff0*/  SYNCS.PHASECHK.TRANS64.TRYWAIT P0, [UR4], R0 ;  /* 0x00000000ff0075a7 */ /* 0x0000620008000144 */
[----:B------:R-:W-:Y:S05]  /*2000*/  @!P1 BRA `(.L_x_17) ;  /* 0x0000000000049947 */ /* 0x000fea0003800000 */
[----:B------:R-:W-:Y:S01]  /*2010*/  BPT.TRAP 0x1 ;  /* 0x000000040000795c */ /* 0x000fe20000300000 */
.L_x_17:
[----:B-1----:R-:W-:Y:S05]  /*2020*/  @P0 BRA `(.L_x_18) ;  /* 0x0000000000080947 */ /* 0x002fea0003800000 */
[----:B------:R-:W1:Y:S02]  /*2030*/  SYNCS.PHASECHK.TRANS64.TRYWAIT P0, [UR4], R0 ;  /* 0x00000000ff0075a7 */ /* 0x000e640008000144 */
[----:B-1----:R-:W-:Y:S05]  /*2040*/  @!P0 BRA `(.L_x_19) ;  /* 0x000000dc00d48947 */ /* 0x002fea0003800000 */
.L_x_18:
[----:B------:R-:W-:Y:S01]  /*2050*/  UIADD3 UR4, UR16, 0x180, URZ ;  /* 0x0000018010047890 */ /* 0x000fe2000fffe03f */
[----:B------:R-:W-:Y:S01]  /*2060*/  WARPGROUP.ARRIVE ;  /* 0x00000000000079c5 */ /* 0x000fe20000000000 */
[----:B------:R-:W-:Y:S01]  /*2070*/  UIADD3 UR5, UR16, 0x4180, URZ ;  /* 0x0000418010057890 */ /* 0x000fe2000fffe03f */
[----:B------:R2:W-:Y:S01]  /*2080*/  STL [R1+0x70], RZ ;  /* 0x000070ff01007387 */ /* 0x0005e20000100800 */
[----:B------:R-:W-:Y:S01]  /*2090*/  USHF.R.U32.HI UR4, URZ, 0x4, UR4 ;  /* 0x000000043f047899 */ /* 0x000fe20008011604 */
[----:B01----:R-:W-:Y:S01]  /*20a0*/  IMAD.MOV.U32 R0, RZ, RZ, RZ ;  /* 0x000000ffff007224 */ /* 0x003fe200078e00ff */
[----:B------:R-:W-:Y:S01]  /*20b0*/  USHF.R.U32.HI UR5, URZ, 0x4, UR5 ;  /* 0x000000043f057899 */ /* 0x000fe20008011605 */
[----:B------:R2:W-:Y:S01]  /*20c0*/  STL [R1+0x6c], RZ ;  /* 0x00006cff01007387 */ /* 0x0005e20000100800 */
[----:B------:R-:W-:Y:S01]  /*20d0*/  ULOP3.LUT UR4, UR4, 0x3fff, URZ, 0xc0, !UPT ;  /* 0x00003fff04047892 */ /* 0x000fe2000f8ec03f */
[----:B------:R-:W-:Y:S01]  /*20e0*/  CS2R R2, SRZ ;  /* 0x0000000000027805 */ /* 0x000fe2000001ff00 */
[----:B------:R-:W-:Y:S01]  /*20f0*/  ULOP3.LUT UR5, UR5, 0x3fff, URZ, 0xc0, !UPT ;  /* 0x00003fff05057892 */ /* 0x000fe2000f8ec03f */
[----:B------:R2:W-:Y:S01]  /*2100*/  STL [R1+0x68], RZ ;  /* 0x000068ff01007387 */ /* 0x0005e20000100800 */
[----:B------:R-:W-:Y:S01]  /*2110*/  ULOP3.LUT UR4, UR4, 0x10000, URZ, 0xfc, !UPT ;  /* 0x0001000004047892 */ /* 0x000fe2000f8efc3f */
[----:B------:R-:W-:Y:S01]  /*2120*/  CS2R R4, SRZ ;  /* 0x0000000000047805 */ /* 0x000fe2000001ff00 */
[----:B------:R-:W-:Y:S01]  /*2130*/  ULOP3.LUT UR5, UR5, 0x10000, URZ, 0xfc, !UPT ;  /* 0x0001000005057892 */ /* 0x000fe2000f8efc3f */
[----:B------:R2:W-:Y:S01]  /*2140*/  STL [R1+0x64], RZ ;  /* 0x000064ff01007387 */ /* 0x0005e20000100800 */
[----:B------:R-:W-:Y:S01]  /*2150*/  ULEA UR8, UR15, UR4, 0x8 ;  /* 0x000000040f087291 */ /* 0x000fe2000f8e403f */
[----:B------:R-:W-:Y:S01]  /*2160*/  CS2R R6, SRZ ;  /* 0x0000000000067805 */ /* 0x000fe2000001ff00 */
[----:B------:R-:W-:Y:S01]  /*2170*/  ULEA UR10, UR15, UR5, 0xa ;  /* 0x000000050f0a7291 */ /* 0x000fe2000f8e503f */
[----:B------:R2:W-:Y:S01]  /*2180*/  STL [R1+0x60], RZ ;  /* 0x000060ff01007387 */ /* 0x0005e20000100800 */
[----:B------:R-:W-:Y:S01]  /*2190*/  UMOV UR9, 0x80000020 ;  /* 0x8000002000097882 */ /* 0x000fe20000000000 */
[----:B------:R-:W-:Y:S01]  /*21a0*/  UMOV UR11, 0x80000020 ;  /* 0x80000020000b7882 */ /* 0x000fe20000000000 */
[----:B------:R-:W-:Y:S01]  /*21b0*/  ULDC UR5, c[0x0][0x50c] ;  /* 0x0001430000057ab9 */ /* 0x000fe20000000800 */
[----:B------:R2:W-:Y:S01]  /*21c0*/  STL [R1+0x5c], RZ ;  /* 0x00005cff01007387 */ /* 0x0005e20000100800 */
[----:B------:R-:W-:Y:S01]  /*21d0*/  UISETP.NE.AND UP0, UPT, UR5, 0x2, UPT ;  /* 0x000000020500788c */ /* 0x000fe2000bf05270 */
[----:B------:R-:W-:Y:S01]  /*21e0*/  CS2R R8, SRZ ;  /* 0x0000000000087805 */ /* 0x000fe2000001ff00 */
[----:B------:R-:W-:Y:S01]  /*21f0*/  UMOV UR4, 0x2 ;  /* 0x0000000200047882 */ /* 0x000fe20000000000 */
[----:B------:R-:W-:Y:S01]  /*2200*/  QGMMA.64x256x32.F32.E5M2.E5M2 R24, gdesc[UR8], RZ, !UPT ;  /* 0x03e00000081879f3 */ /* 0x000fe2000c7038ff */
[----:B------:R2:W-:Y:S01]  /*2210*/  STL [R1+0x58], RZ ;  /* 0x000058ff01007387 */ /* 0x0005e20000100800 */
[----:B------:R-:W-:Y:S01]  /*2220*/  USEL UR5, URZ, 0x1, UP0 ;  /* 0x000000013f057887 */ /* 0x000fe20008000000 */
[----:B------:R-:W-:Y:S01]  /*2230*/  CS2R R10, SRZ ;  /* 0x00000000000a7805 */ /* 0x000fe2000001ff00 */
[----:B------:R-:W-:Y:S01]  /*2240*/  UIADD3 UR8, UR8, 0x2, URZ ;  /* 0x0000000208087890 */ /* 0x000fe2000fffe03f */
[----:B------:R2:W-:Y:S01]  /*2250*/  STL [R1+0x54], RZ ;  /* 0x000054ff01007387 */ /* 0x0005e20000100800 */
[----:B------:R-:W-:Y:S01]  /*2260*/  UIADD3 UR10, UR10, 0x2, URZ ;  /* 0x000000020a0a7890 */ /* 0x000fe2000fffe03f */
[----:B------:R-:W-:-:S02]  /*2270*/  CS2R R12, SRZ ;  /* 0x00000000000c7805 */ /* 0x000fc4000001ff00 */
[----:B------:R-:W-:Y:S01]  /*2280*/  ISETP.NE.AND P0, PT, RZ, UR5, PT ;  /* 0x00000005ff007c0c */ /* 0x000fe2000bf05270 */
[----:B------:R2:W-:Y:S01]  /*2290*/  STL [R1+0x50], RZ ;  /* 0x000050ff01007387 */ /* 0x0005e20000100800 */
[----:B------:R-:W-:Y:S01]  /*22a0*/  UMOV UR9, 0x80000020 ;  /* 0x8000002000097882 */ /* 0x000fe20000000000 */
[----:B------:R-:W-:Y:S01]  /*22b0*/  UMOV UR11, 0x80000020 ;  /* 0x80000020000b7882 */ /* 0x000fe20000000000 */
        /* <DEDUP_REMOVED lines=57> */
[----:B------:R2:W-:Y:S04]  /*2650*/  STL [R1+0x14], RZ ;  /* 0x000014ff01007387 */ /* 0x0005e80000100800 */
[----:B------:R2:W-:Y:S04]  /*2660*/  STL [R1+0x10], RZ ;  /* 0x000010ff01007387 */ /* 0x0005e80000100800 */
[----:B------:R2:W-:Y:S04]  /*2670*/  STL [R1+0xc], RZ ;  /* 0x00000cff01007387 */ /* 0x0005e80000100800 */
[----:B------:R2:W-:Y:S04]  /*2680*/  STL [R1+0x8], RZ ;  /* 0x000008ff01007387 */ /* 0x0005e80000100800 */
[----:B------:R2:W-:Y:S04]  /*2690*/  STL [R1+0x4], RZ ;  /* 0x000004ff01007387 */ /* 0x0005e80000100800 */
[----:B------:R2:W-:Y:S01]  /*26a0*/  STL [R1], RZ ;  /* 0x000000ff01007387 */ /* 0x0005e20000100800 */
[----:B------:R-:W-:Y:S01]  /*26b0*/  QGMMA.64x256x32.F32.E5M2.E5M2 R24, gdesc[UR8], R24, gsb0 ;  /* 0x03e00000081879f3 */ /* 0x000fe20008003818 */
[----:B------:R-:W-:Y:S05]  /*26c0*/  @!P0 BRA `(.L_x_20) ;  /* 0x0000000800848947 */ /* 0x000fea0003800000 */
[----:B------:R-:W-:Y:S02]  /*26d0*/  WARPGROUP.DEPBAR.LE gsb0, 0x0 ;  /* 0x00008000000079c5 */ /* 0x000fe40000010000 */
[----:B------:R-:W-:-:S01]  /*26e0*/  FADD R227, RZ, R24 ;  /* 0x00000018ffe37221 */ /* 0x000fc20000000000 */
[----:B------:R-:W-:Y:S01]  /*26f0*/  FADD R226, RZ, R25 ;  /* 0x00000019ffe27221 */ /* 0x000fe20000000000 */
[----:B------:R-:W-:-:S01]  /*2700*/  FADD R225, RZ, R26 ;  /* 0x0000001affe17221 */ /* 0x000fc20000000000 */
[----:B------:R-:W-:Y:S01]  /*2710*/  FADD R224, RZ, R27 ;  /* 0x0000001bffe07221 */ /* 0x000fe20000000000 */
[----:B------:R-:W-:-:S01]  /*2720*/  FADD R223, RZ, R28 ;  /* 0x0000001cffdf7221 */ /* 0x000fc20000000000 */
[----:B------:R0:W-:Y:S01]  /*2730*/  STL [R1+0x98], R227 ;  /* 0x000098e301007387 */ /* 0x0001e20000100800 */
[----:B------:R-:W-:-:S01]  /*2740*/  FADD R222, RZ, R29 ;  /* 0x0000001dffde7221 */ /* 0x000fc20000000000 */
[----:B------:R-:W-:Y:S01]  /*2750*/  FADD R221, RZ, R30 ;  /* 0x0000001effdd7221 */ /* 0x000fe20000000000 */
[----:B------:R-:W-:-:S01]  /*2760*/  FADD R220, RZ, R31 ;  /* 0x0000001fffdc7221 */ /* 0x000fc20000000000 */
[----:B------:R-:W-:Y:S01]  /*2770*/  FADD R219, RZ, R32 ;  /* 0x00000020ffdb7221 */ /* 0x000fe20000000000 */
[----:B------:R-:W-:-:S01]  /*2780*/  FADD R218, RZ, R33 ;  /* 0x00000021ffda7221 */ /* 0x000fc20000000000 */
[----:B------:R-:W-:Y:S01]  /*2790*/  FADD R217, RZ, R34 ;  /* 0x00000022ffd97221 */ /* 0x000fe20000000000 */
[----:B------:R-:W-:-:S01]  /*27a0*/  FADD R216, RZ, R35 ;  /* 0x00000023ffd87221 */ /* 0x000fc20000000000 */
[----:B------:R-:W-:Y:S01]  /*27b0*/  FADD R215, RZ, R36 ;  /* 0x00000024ffd77221 */ /* 0x000fe20000000000 */
[----:B------:R-:W-:-:S01]  /*27c0*/  FADD R214, RZ, R37 ;  /* 0x00000025ffd67221 */ /* 0x000fc20000000000 */
[----:B0-----:R-:W-:Y:S01]  /*27d0*/  FADD R227, RZ, R123 ;  /* 0x0000007bffe37221 */ /* 0x001fe20000000000 */
[----:B------:R-:W-:-:S01]  /*27e0*/  FADD R213, RZ, R38 ;  /* 0x00000026ffd57221 */ /* 0x000fc20000000000 */
[----:B------:R-:W-:Y:S01]  /*27f0*/  FADD R212, RZ, R39 ;  /* 0x00000027ffd47221 */ /* 0x000fe20000000000 */
[----:B------:R-:W-:-:S01]  /*2800*/  FADD R211, RZ, R40 ;  /* 0x00000028ffd37221 */ /* 0x000fc20000000000 */
[----:B------:R-:W-:Y:S01]  /*2810*/  FADD R210, RZ, R41 ;  /* 0x00000029ffd27221 */ /* 0x000fe20000000000 */
[----:B------:R0:W-:Y:S01]  /*2820*/  STL [R1], R227 ;  /* 0x000000e301007387 */ /* 0x0001e20000100800 */
        /* <DEDUP_REMOVED lines=93> */
[----:B0-----:R-:W-:-:S05]  /*2e00*/  FADD R227, RZ, R130 ;  /* 0x00000082ffe37221 */ /* 0x001fca0000000000 */
[----:B------:R0:W-:Y:S02]  /*2e10*/  STL [R1+0x1c], R227 ;  /* 0x00001ce301007387 */ /* 0x0001e40000100800 */
        /* <DEDUP_REMOVED lines=41> */
[----:B------:R0:W-:Y:S04]  /*30b0*/  STL [R1+0x70], R227 ;  /* 0x000070e301007387 */ /* 0x0001e80000100800 */
[----:B0-----:R0:W5:Y:S01]  /*30c0*/  LDL.LU R227, [R1+0x98] ;  /* 0x0000980001e37983 */ /* 0x0011620000300800 */
[----:B------:R-:W-:-:S05]  /*30d0*/  UMOV UR4, URZ ;  /* 0x0000003f00047c82 */ /* 0x000fca0008000000 */
.L_x_20:
[----:B------:R-:W-:-:S04]  /*30e0*/  UIADD3 UR20, UR15, 0x1, URZ ;  /* 0x000000010f147890 */ /* 0x000fc8000fffe03f */
[----:B------:R-:W-:-:S04]  /*30f0*/  UISETP.NE.AND UP0, UPT, UR20, 0x4, UPT ;  /* 0x000000041400788c */ /* 0x000fc8000bf05270 */
[----:B------:R-:W-:Y:S02]  /*3100*/  USEL UR6, URZ, 0x1, UP0 ;  /* 0x000000013f067887 */ /* 0x000fe40008000000 */
[----:B------:R-:W-:Y:S02]  /*3110*/  USEL UR20, UR20, URZ, UP0 ;  /* 0x0000003f14147287 */ /* 0x000fe40008000000 */
[----:B------:R-:W-:-:S06]  /*3120*/  ULOP3.LUT UR6, UR17, UR6, URZ, 0x3c, !UPT ;  /* 0x0000000611067292 */ /* 0x000fcc000f8e3c3f */
[----:B------:R-:W-:Y:S01]  /*3130*/  IMAD.U32 R228, RZ, RZ, UR6 ;  /* 0x00000006ffe47e24 */ /* 0x000fe2000f8e00ff */
[----:B------:R-:W-:-:S06]  /*3140*/  UMOV UR6, 0x1 ;  /* 0x0000000100067882 */ /* 0x000fcc0000000000 */
.L_x_15:
[----:B------:R-:W-:-:S06]  /*3150*/  UISETP.GE.AND UP0, UPT, UR12, 0x1, UPT ;  /* 0x000000010c00788c */ /* 0x000fcc000bf06270 */
[----:B------:R-:W-:-:S13]  /*3160*/  PLOP3.LUT P0, PT, PT, PT, UP0, 0x80, 0x0 ;  /* 0x000000000000781c */ /* 0x000fda0003f0f008 */
[----:B------:R-:W-:Y:S05]  /*3170*/  @!P0 BRA `(.L_x_21) ;  /* 0x0000001000808947 */ /* 0x000fea0003800000 */
[----:B------:R-:W-:Y:S01]  /*3180*/  UMOV UR21, UR12 ;  /* 0x0000000c00157c82 */ /* 0x000fe20008000000 */
[----:B------:R-:W-:Y:S01]  /*3190*/  UMOV UR28, UR15 ;  /* 0x0000000f001c7c82 */ /* 0x000fe20008000000 */
[----:B------:R-:W-:-:S05]  /*31a0*/  ULDC UR34, c[0x0][0x50c] ;  /* 0x0001430000227ab9 */ /* 0x000fca0000000800 */
.L_x_29:
[----:B------:R-:W-:-:S06]  /*31b0*/  UISETP.NE.AND UP0, UPT, UR32, 0x3, UPT ;  /* 0x000000032000788c */ /* 0x000fcc000bf05270 */
[----:B------:R-:W-:-:S13]  /*31c0*/  PLOP3.LUT P1, PT, PT, PT, UP0, 0x80, 0x0 ;  /* 0x000000000000781c */ /* 0x000fda0003f2f008 */
[----:B-1---5:R-:W-:Y:S05]  /*31d0*/  @!P1 BRA `(.L_x_22) ;  /* 0x0000000000049947 */ /* 0x022fea0003800000 */
[----:B------:R-:W-:Y:S01]  /*31e0*/  BPT.TRAP 0x1 ;  /* 0x000000040000795c */ /* 0x000fe20000300000 */
.L_x_22:
[----:B------:R-:W-:Y:S01]  /*31f0*/  ULEA UR8, UR20, UR16, 0x3 ;  /* 0x0000001014087291 */ /* 0x000fe2000f8e183f */
[----:B------:R-:W-:-:S08]  /*3200*/  SHF.L.U32 R229, R228, 0x1f, RZ ;  /* 0x0000001fe4e57819 */ /* 0x000fd000000006ff */
[----:B------:R1:W3:Y:S01]  /*3210*/  SYNCS.PHASECHK.TRANS64.TRYWAIT P0, [UR8], R229 ;  /* 0x000000e5ff0075a7 */ /* 0x0002e20008000148 */
[----:B------:R-:W-:Y:S05]  /*3220*/  @!P1 BRA `(.L_x_23) ;  /* 0x0000000000049947 */ /* 0x000fea0003800000 */
[----:B------:R-:W-:Y:S01]  /*3230*/  BPT.TRAP 0x1 ;  /* 0x000000040000795c */ /* 0x000fe20000300000 */
.L_x_23:
[----:B---3--:R-:W-:Y:S05]  /*3240*/  @P0 BRA `(.L_x_24) ;  /* 0x0000000000080947 */ /* 0x008fea0003800000 */
[----:B------:R-:W3:Y:S02]  /*3250*/  SYNCS.PHASECHK.TRANS64.TRYWAIT P0, [UR8], R229 ;  /* 0x000000e5ff0075a7 */ /* 0x000ee40008000148 */
[----:B---3--:R-:W-:Y:S05]  /*3260*/  @!P0 BRA `(.L_x_25) ;  /* 0x000000cc00648947 */ /* 0x008fea0003800000 */
.L_x_24:
[----:B------:R-:W-:Y:S01]  /*3270*/  UIADD3 UR8, UR16, 0x180, URZ ;  /* 0x0000018010087890 */ /* 0x000fe2000fffe03f */
[----:B------:R-:W-:Y:S01]  /*3280*/  WARPGROUP.ARRIVE ;  /* 0x00000000000079c5 */ /* 0x000fe20000000000 */
[----:B------:R-:W-:Y:S02]  /*3290*/  UIADD3 UR9, UR16, 0x4180, URZ ;  /* 0x0000418010097890 */ /* 0x000fe4000fffe03f */
[----:B------:R-:W-:Y:S02]  /*32a0*/  USHF.R.U32.HI UR8, URZ, 0x4, UR8 ;  /* 0x000000043f087899 */ /* 0x000fe40008011608 */
[----:B------:R-:W-:Y:S02]  /*32b0*/  USHF.R.U32.HI UR9, URZ, 0x4, UR9 ;  /* 0x000000043f097899 */ /* 0x000fe40008011609 */
[----:B------:R-:W-:Y:S02]  /*32c0*/  UISETP.NE.AND UP0, UPT, UR5, URZ, UPT ;  /* 0x0000003f0500728c */ /* 0x000fe4000bf05270 */
[----:B------:R-:W-:-:S02]  /*32d0*/  ULOP3.LUT UR8, UR8, 0x3fff, URZ, 0xc0, !UPT ;  /* 0x00003fff08087892 */ /* 0x000fc4000f8ec03f */
[----:B------:R-:W-:Y:S02]  /*32e0*/  ULOP3.LUT UR9, UR9, 0x3fff, URZ, 0xc0, !UPT ;  /* 0x00003fff09097892 */ /* 0x000fe4000f8ec03f */
[----:B------:R-:W-:Y:S02]  /*32f0*/  USEL UR6, UR6, URZ, !UP0 ;  /* 0x0000003f06067287 */ /* 0x000fe4000c000000 */
[----:B------:R-:W-:Y:S02]  /*3300*/  ULOP3.LUT UR8, UR8, 0x10000, URZ, 0xfc, !UPT ;  /* 0x0001000008087892 */ /* 0x000fe4000f8efc3f */
[----:B------:R-:W-:Y:S02]  /*3310*/  ULOP3.LUT UR9, UR9, 0x10000, URZ, 0xfc, !UPT ;  /* 0x0001000009097892 */ /* 0x000fe4000f8efc3f */
[----:B------:R-:W-:Y:S02]  /*3320*/  UISETP.NE.U32.AND UP0, UPT, UR6, URZ, UPT ;  /* 0x0000003f0600728c */ /* 0x000fe4000bf05070 */
[----:B------:R-:W-:-:S02]  /*3330*/  ULEA UR8, UR20, UR8, 0x8 ;  /* 0x0000000814087291 */ /* 0x000fc4000f8e403f */
[----:B------:R-:W-:Y:S01]  /*3340*/  ULEA UR10, UR20, UR9, 0xa ;  /* 0x00000009140a7291 */ /* 0x000fe2000f8e503f */
[----:B------:R-:W-:Y:S02]  /*3350*/  UMOV UR11, 0x80000020 ;  /* 0x80000020000b7882 */ /* 0x000fe40000000000 */
[----:B------:R-:W-:Y:S01]  /*3360*/  UMOV UR9, 0x80000020 ;  /* 0x8000002000097882 */ /* 0x000fe20000000000 */
[----:B------:R-:W-:-:S05]  /*3370*/  UIADD3 UR4, UR4, 0x2, URZ ;  /* 0x0000000204047890 */ /* 0x000fca000fffe03f */
[----:B------:R-:W-:Y:S01]  /*3380*/  QGMMA.64x256x32.F32.E5M2.E5M2 R24, gdesc[UR8], R24, UP0 ;  /* 0x03e00000081879f3 */ /* 0x000fe2000bf03818 */
[----:B------:R-:W-:Y:S02]  /*3390*/  UIADD3 UR8, UR8, 0x2, URZ ;  /* 0x0000000208087890 */ /* 0x000fe4000fffe03f */
[----:B------:R-:W-:Y:S01]  /*33a0*/  UIADD3 UR10, UR10, 0x2, URZ ;  /* 0x000000020a0a7890 */ /* 0x000fe2000fffe03f */
[----:B------:R-:W-:Y:S01]  /*33b0*/  UMOV UR9, 0x80000020 ;  /* 0x8000002000097882 */ /* 0x000fe20000000000 */
[----:B------:R-:W-:Y:S01]  /*33c0*/  UMOV UR11, 0x80000020 ;  /* 0x80000020000b7882 */ /* 0x000fe20000000000 */
[----:B------:R-:W-:-:S04]  /*33d0*/  UISETP.NE.AND UP0, UPT, UR4, UR34, UPT ;  /* 0x000000220400728c */ /* 0x000fc8000bf05270 */
[----:B------:R-:W-:-:S06]  /*33e0*/  USEL UR5, URZ, 0x1, UP0 ;  /* 0x000000013f057887 */ /* 0x000fcc0008000000 */
[----:B------:R-:W-:-:S12]  /*33f0*/  ISETP.NE.AND P0, PT, RZ, UR5, PT ;  /* 0x00000005ff007c0c */ /* 0x000fd8000bf05270 */
[----:B------:R-:W-:Y:S03]  /*3400*/  QGMMA.64x256x32.F32.E5M2.E5M2 R24, gdesc[UR8], R24, gsb0 ;  /* 0x03e00000081879f3 */ /* 0x000fe60008003818 */
[----:B------:R-:W-:Y:S02]  /*3410*/  WARPGROUP.DEPBAR.LE gsb0, 0x1 ;  /* 0x00008000000079c5 */ /* 0x000fe40000010100 */
[----:B------:R-:W-:Y:S05]  /*3420*/  @!P0 BRA `(.L_x_26) ;  /* 0x0000000c00788947 */ /* 0x000fea0003800000 */
[----:B------:R-:W-:Y:S02]  /*3430*/  WARPGROUP.DEPBAR.LE gsb0, 0x0 ;  /* 0x00008000000079c5 */ /* 0x000fe40000010000 */
[----:B-----5:R-:W-:-:S01]  /*3440*/  FADD R227, R24, R227 ;  /* 0x000000e318e37221 */ /* 0x020fc20000000000 */
[----:B------:R-:W-:Y:S01]  /*3450*/  FADD R226, R25, R226 ;  /* 0x000000e219e27221 */ /* 0x000fe20000000000 */
[----:B------:R-:W-:-:S01]  /*3460*/  FADD R225, R26, R225 ;  /* 0x000000e11ae17221 */ /* 0x000fc20000000000 */
[----:B------:R-:W-:Y:S02]  /*3470*/  FADD R224, R27, R224 ;  /* 0x000000e01be07221 */ /* 0x000fe40000000000 */
[----:B------:R3:W-:Y:S01]  /*3480*/  STL [R1+0x98], R227 ;  /* 0x000098e301007387 */ /* 0x0007e20000100800 */
[----:B------:R-:W-:-:S01]  /*3490*/  FADD R223, R28, R223 ;  /* 0x000000df1cdf7221 */ /* 0x000fc20000000000 */
[----:B------:R-:W-:Y:S01]  /*34a0*/  FADD R222, R29, R222 ;  /* 0x000000de1dde7221 */ /* 0x000fe20000000000 */
[----:B------:R-:W-:-:S01]  /*34b0*/  FADD R221, R30, R221 ;  /* 0x000000dd1edd7221 */ /* 0x000fc20000000000 */
[----:B---3--:R-:W3:Y:S04]  /*34c0*/  LDL.LU R227, [R1+0x2c] ;  /* 0x00002c0001e37983 */ /* 0x008ee80000300800 */
[----:B------:R4:W-:Y:S01]  /*34d0*/  STL [R1+0x9c], R226 ;  /* 0x00009ce201007387 */ /* 0x0009e20000100800 */
[----:B------:R-:W-:-:S01]  /*34e0*/  FADD R220, R31, R220 ;  /* 0x000000dc1fdc7221 */ /* 0x000fc20000000000 */
[----:B------:R-:W-:-:S02]  /*34f0*/  FADD R219, R32, R219 ;  /* 0x000000db20db7221 */ /* 0x000fc40000000000 */
[----:B----4-:R-:W4:Y:S04]  /*3500*/  LDL.LU R226, [R1+0x28] ;  /* 0x0000280001e27983 */ /* 0x010f280000300800 */
[----:B------:R0:W-:Y:S01]  /*3510*/  STL [R1+0xa0], R225 ;  /* 0x0000a0e101007387 */ /* 0x0001e20000100800 */
[----:B------:R-:W-:-:S03]  /*3520*/  FADD R218, R33, R218 ;  /* 0x000000da21da7221 */ /* 0x000fc60000000000 */
[----:B0-----:R-:W2:Y:S04]  /*3530*/  LDL.LU R225, [R1+0x24] ;  /* 0x0000240001e17983 */ /* 0x001ea80000300800 */
[----:B------:R0:W-:Y:S01]  /*3540*/  STL [R1+0xa4], R224 ;  /* 0x0000a4e001007387 */ /* 0x0001e20000100800 */
[----:B------:R-:W-:-:S03]  /*3550*/  FADD R217, R34, R217 ;  /* 0x000000d922d97221 */ /* 0x000fc60000000000 */
[----:B0-----:R-:W2:Y:S04]  /*3560*/  LDL.LU R224, [R1+0x20] ;  /* 0x0000200001e07983 */ /* 0x001ea80000300800 */
[----:B------:R0:W-:Y:S01]  /*3570*/  STL [R1+0xa8], R223 ;  /* 0x0000a8df01007387 */ /* 0x0001e20000100800 */
[----:B------:R-:W-:-:S03]  /*3580*/  FADD R216, R35, R216 ;  /* 0x000000d823d87221 */ /* 0x000fc60000000000 */
[----:B0-----:R-:W2:Y:S04]  /*3590*/  LDL.LU R223, [R1+0x1c] ;  /* 0x00001c0001df7983 */ /* 0x001ea80000300800 */
[----:B------:R0:W-:Y:S04]  /*35a0*/  STL [R1+0xac], R222 ;  /* 0x0000acde01007387 */ /* 0x0001e80000100800 */
        /* <DEDUP_REMOVED lines=12> */
[----:B0-----:R-:W2:Y:S01]  /*3670*/  LDL.LU R216, [R1] ;  /* 0x0000000001d87983 */ /* 0x001ea20000300800 */
[----:B------:R-:W-:-:S01]  /*3680*/  FADD R215, R36, R215 ;  /* 0x000000d724d77221 */ /* 0x000fc20000000000 */
[----:B------:R-:W-:Y:S01]  /*3690*/  FADD R214, R37, R214 ;  /* 0x000000d625d67221 */ /* 0x000fe20000000000 */
[----:B------:R-:W-:-:S01]  /*36a0*/  FADD R213, R38, R213 ;  /* 0x000000d526d57221 */ /* 0x000fc20000000000 */
[----:B------:R-:W-:Y:S01]  /*36b0*/  FADD R212, R39, R212 ;  /* 0x000000d427d47221 */ /* 0x000fe20000000000 */
[----:B------:R-:W-:-:S01]  /*36c0*/  FADD R211, R40, R211 ;  /* 0x000000d328d37221 */ /* 0x000fc20000000000 */
[----:B------:R-:W-:Y:S01]  /*36d0*/  STL [R1+0xc8], R215 ;  /* 0x0000c8d701007387 */ /* 0x000fe20000100800 */
        /* <DEDUP_REMOVED lines=15> */
[----:B------:R0:W-:Y:S01]  /*37d0*/  STL [R1+0xd8], R211 ;  /* 0x0000d8d301007387 */ /* 0x0001e20000100800 */
[----:B------:R-:W-:-:S01]  /*37e0*/  FADD R198, R53, R198 ;  /* 0x000000c635c67221 */ /* 0x000fc20000000000 */
[----:B------:R-:W-:Y:S01]  /*37f0*/  FADD R197, R54, R197 ;  /* 0x000000c536c57221 */ /* 0x000fe20000000000 */
        /* <DEDUP_REMOVED lines=68> */
[----:B---3--:R-:W-:-:S01]  /*3c40*/  FADD R227, R134, R227 ;  /* 0x000000e386e37221 */ /* 0x008fc20000000000 */
[----:B----4-:R-:W-:Y:S01]  /*3c50*/  FADD R226, R133, R226 ;  /* 0x000000e285e27221 */ /* 0x010fe20000000000 */
[----:B--2---:R-:W-:-:S01]  /*3c60*/  FADD R225, R132, R225 ;  /* 0x000000e184e17221 */ /* 0x004fc20000000000 */
        /* <DEDUP_REMOVED lines=8> */
[----:B------:R-:W-:-:S05]  /*3cf0*/  FADD R216, R123, R216 ;  /* 0x000000d87bd87221 */ /* 0x000fca0000000000 */
[----:B------:R2:W-:Y:S04]  /*3d00*/  STL [R1], R216 ;  /* 0x000000d801007387 */ /* 0x0005e80000100800 */
[----:B------:R3:W-:Y:S04]  /*3d10*/  STL [R1+0x4], R217 ;  /* 0x000004d901007387 */ /* 0x0007e80000100800 */
[----:B------:R4:W-:Y:S04]  /*3d20*/  STL [R1+0x8], R218 ;  /* 0x000008da01007387 */ /* 0x0009e80000100800 */
[----:B------:R1:W-:Y:S04]  /*3d30*/  STL [R1+0xc], R219 ;  /* 0x00000cdb01007387 */ /* 0x0003e80000100800 */
[----:B------:R1:W-:Y:S04]  /*3d40*/  STL [R1+0x10], R220 ;  /* 0x000010dc01007387 */ /* 0x0003e80000100800 */
[----:B------:R1:W-:Y:S04]  /*3d50*/  STL [R1+0x14], R221 ;  /* 0x000014dd01007387 */ /* 0x0003e80000100800 */
[----:B------:R1:W-:Y:S04]  /*3d60*/  STL [R1+0x18], R222 ;  /* 0x000018de01007387 */ /* 0x0003e80000100800 */
[----:B------:R1:W-:Y:S04]  /*3d70*/  STL [R1+0x1c], R223 ;  /* 0x00001cdf01007387 */ /* 0x0003e80000100800 */
[----:B------:R1:W-:Y:S04]  /*3d80*/  STL [R1+0x20], R224 ;  /* 0x000020e001007387 */ /* 0x0003e80000100800 */
[----:B0-----:R-:W4:Y:S04]  /*3d90*/  LDL.LU R211, [R1+0x30] ;  /* 0x0000300001d37983 */ /* 0x001f280000300800 */
[----:B------:R0:W-:Y:S04]  /*3da0*/  STL [R1+0x24], R225 ;  /* 0x000024e101007387 */ /* 0x0001e80000100800 */
[----:B------:R-:W4:Y:S04]  /*3db0*/  LDL.LU R212, [R1+0x34] ;  /* 0x0000340001d47983 */ /* 0x000f280000300800 */
[----:B------:R0:W-:Y:S04]  /*3dc0*/  STL [R1+0x28], R226 ;  /* 0x000028e201007387 */ /* 0x0001e80000100800 */
[----:B------:R-:W4:Y:S04]  /*3dd0*/  LDL.LU R213, [R1+0x38] ;  /* 0x0000380001d57983 */ /* 0x000f280000300800 */
[----:B------:R0:W-:Y:S04]  /*3de0*/  STL [R1+0x2c], R227 ;  /* 0x00002ce301007387 */ /* 0x0001e80000100800 */
[----:B------:R-:W4:Y:S04]  /*3df0*/  LDL.LU R214, [R1+0x3c] ;  /* 0x00003c0001d67983 */ /* 0x000f280000300800 */
[----:B------:R-:W4:Y:S04]  /*3e00*/  LDL.LU R215, [R1+0x40] ;  /* 0x0000400001d77983 */ /* 0x000f280000300800 */
[----:B--2---:R-:W2:Y:S04]  /*3e10*/  LDL.LU R216, [R1+0x44] ;  /* 0x0000440001d87983 */ /* 0x004ea80000300800 */
[----:B---3--:R-:W3:Y:S04]  /*3e20*/  LDL.LU R217, [R1+0x48] ;  /* 0x0000480001d97983 */ /* 0x008ee80000300800 */
[----:B----4-:R-:W4:Y:S04]  /*3e30*/  LDL.LU R218, [R1+0x4c] ;  /* 0x00004c0001da7983 */ /* 0x010f280000300800 */
[----:B-1----:R-:W4:Y:S04]  /*3e40*/  LDL.LU R219, [R1+0x50] ;  /* 0x0000500001db7983 */ /* 0x002f280000300800 */
[----:B------:R-:W4:Y:S04]  /*3e50*/  LDL.LU R220, [R1+0x54] ;  /* 0x0000540001dc7983 */ /* 0x000f280000300800 */
[----:B------:R-:W4:Y:S04]  /*3e60*/  LDL.LU R221, [R1+0x58] ;  /* 0x0000580001dd7983 */ /* 0x000f280000300800 */
[----:B------:R-:W4:Y:S04]  /*3e70*/  LDL.LU R222, [R1+0x5c] ;  /* 0x00005c0001de7983 */ /* 0x000f280000300800 */
[----:B------:R-:W4:Y:S04]  /*3e80*/  LDL.LU R223, [R1+0x60] ;  /* 0x0000600001df7983 */ /* 0x000f280000300800 */
[----:B------:R-:W4:Y:S04]  /*3e90*/  LDL.LU R224, [R1+0x64] ;  /* 0x0000640001e07983 */ /* 0x000f280000300800 */
[----:B0-----:R-:W4:Y:S04]  /*3ea0*/  LDL.LU R225, [R1+0x68] ;  /* 0x0000680001e17983 */ /* 0x001f280000300800 */
[----:B------:R-:W4:Y:S04]  /*3eb0*/  LDL.LU R226, [R1+0x6c] ;  /* 0x00006c0001e27983 */ /* 0x000f280000300800 */
[----:B------:R-:W4:Y:S01]  /*3ec0*/  LDL.LU R227, [R1+0x70] ;  /* 0x0000700001e37983 */ /* 0x000f220000300800 */
[----:B------:R-:W-:-:S05]  /*3ed0*/  FADD R211, R135, R211 ;  /* 0x000000d387d37221 */ /* 0x000fca0000000000 */
[----:B------:R0:W-:Y:S01]  /*3ee0*/  STL [R1+0x30], R211 ;  /* 0x000030d301007387 */ /* 0x0001e20000100800 */
[----:B------:R-:W-:-:S03]  /*3ef0*/  FADD R212, R136, R212 ;  /* 0x000000d488d47221 */ /* 0x000fc60000000000 */
[----:B0-----:R0:W5:Y:S01]  /*3f00*/  LDL.LU R211, [R1+0xd8] ;  /* 0x0000d80001d37983 */ /* 0x0011620000300800 */
[----:B------:R-:W-:-:S03]  /*3f10*/  FADD R213, R137, R213 ;  /* 0x000000d589d57221 */ /* 0x000fc60000000000 */
[----:B------:R1:W-:Y:S01]  /*3f20*/  STL [R1+0x34], R212 ;  /* 0x000034d401007387 */ /* 0x0003e20000100800 */
[----:B------:R-:W-:-:S01]  /*3f30*/  FADD R214, R138, R214 ;  /* 0x000000d68ad67221 */ /* 0x000fc20000000000 */
[----:B------:R-:W-:Y:S02]  /*3f40*/  FADD R215, R139, R215 ;  /* 0x000000d78bd77221 */ /* 0x000fe40000000000 */
[----:B-1----:R0:W5:Y:S01]  /*3f50*/  LDL.LU R212, [R1+0xd4] ;  /* 0x0000d40001d47983 */ /* 0x0021620000300800 */
[----:B--2---:R-:W-:-:S03]  /*3f60*/  FADD R216, R140, R216 ;  /* 0x000000d88cd87221 */ /* 0x004fc60000000000 */
[----:B------:R1:W-:Y:S01]  /*3f70*/  STL [R1+0x38], R213 ;  /* 0x000038d501007387 */ /* 0x0003e20000100800 */
[----:B---3--:R-:W-:-:S03]  /*3f80*/  FADD R217, R141, R217 ;  /* 0x000000d98dd97221 */ /* 0x008fc60000000000 */
[----:B-1----:R0:W5:Y:S01]  /*3f90*/  LDL.LU R213, [R1+0xd0] ;  /* 0x0000d00001d57983 */ /* 0x0021620000300800 */
[----:B----4-:R-:W-:-:S03]  /*3fa0*/  FADD R218, R142, R218 ;  /* 0x000000da8eda7221 */ /* 0x010fc60000000000 */
[----:B------:R1:W-:Y:S01]  /*3fb0*/  STL [R1+0x3c], R214 ;  /* 0x00003cd601007387 */ /* 0x0003e20000100800 */
[----:B------:R-:W-:-:S01]  /*3fc0*/  FADD R219, R143, R219 ;  /* 0x000000db8fdb7221 */ /* 0x000fc20000000000 */
[----:B------:R-:W-:Y:S02]  /*3fd0*/  FADD R220, R144, R220 ;  /* 0x000000dc90dc7221 */ /* 0x000fe40000000000 */
[----:B-1----:R0:W5:Y:S04]  /*3fe0*/  LDL.LU R214, [R1+0xcc] ;  /* 0x0000cc0001d67983 */ /* 0x0021680000300800 */
[----:B------:R1:W-:Y:S01]  /*3ff0*/  STL [R1+0x40], R215 ;  /* 0x000040d701007387 */ /* 0x0003e20000100800 */
[----:B------:R-:W-:-:S01]  /*4000*/  FADD R221, R145, R221 ;  /* 0x000000dd91dd7221 */ /* 0x000fc20000000000 */
[----:B------:R-:W-:-:S02]  /*4010*/  FADD R222, R146, R222 ;  /* 0x000000de92de7221 */ /* 0x000fc40000000000 */
[----:B-1----:R0:W5:Y:S04]  /*4020*/  LDL.LU R215, [R1+0xc8] ;  /* 0x0000c80001d77983 */ /* 0x0021680000300800 */
[----:B------:R1:W-:Y:S01]  /*4030*/  STL [R1+0x44], R216 ;  /* 0x000044d801007387 */ /* 0x0003e20000100800 */
[----:B------:R-:W-:-:S03]  /*4040*/  FADD R223, R147, R223 ;  /* 0x000000df93df7221 */ /* 0x000fc60000000000 */
        /* <DEDUP_REMOVED lines=13> */
[----:B------:R1:W-:Y:S04]  /*4120*/  STL [R1+0x58], R221 ;  /* 0x000058dd01007387 */ /* 0x0003e80000100800 */
        /* <DEDUP_REMOVED lines=12> */
[----:B-1----:R0:W5:Y:S01]  /*41f0*/  LDL.LU R227, [R1+0x98] ;  /* 0x0000980001e37983 */ /* 0x0021620000300800 */
[----:B------:R-:W-:-:S05]  /*4200*/  UMOV UR4, URZ ;  /* 0x0000003f00047c82 */ /* 0x000fca0008000000 */
.L_x_26:
[----:B------:R-:W-:Y:S05]  /*4210*/  @!P1 BRA `(.L_x_27) ;  /* 0x0000000000049947 */ /* 0x000fea0003800000 */
[----:B------:R-:W-:Y:S01]  /*4220*/  BPT.TRAP 0x1 ;  /* 0x000000040000795c */ /* 0x000fe20000300000 */
.L_x_27:
[----:B------:R-:W-:Y:S02]  /*4230*/  UISETP.GT.U32.AND UP0, UPT, UR13, 0x1, UPT ;  /* 0x000000010d00788c */ /* 0x000fe4000bf04070 */
[----:B------:R-:W-:-:S04]  /*4240*/  ULEA UR6, UR28, UR16, 0x3 ;  /* 0x000000101c067291 */ /* 0x000fc8000f8e183f */
[----:B------:R-:W-:Y:S01]  /*4250*/  UIADD3 UR6, UR6, 0x20, URZ ;  /* 0x0000002006067890 */ /* 0x000fe2000fffe03f */
[----:B------:R-:W-:-:S03]  /*4260*/  PLOP3.LUT P0, PT, PT, PT, UP0, 0x80, 0x0 ;  /* 0x000000000000781c */ /* 0x000fc60003f0f008 */
[----:B------:R-:W-:-:S09]  /*4270*/  UPRMT UR6, URZ, 0x654, UR6 ;  /* 0x000006543f067896 */ /* 0x000fd20008000006 */
[----:B------:R-:W-:Y:S01]  /*4280*/  SYNCS.ARRIVE.TRANS64.RED.A1T0 RZ, [UR6], RZ ;  /* 0x000000ffffff79a7 */ /* 0x000fe20008100406 */
[----:B------:R-:W-:Y:S05]  /*4290*/  @P0 BRA `(.L_x_28) ;  /* 0x0000000000040947 */ /* 0x000fea0003800000 */
[----:B------:R-:W-:Y:S01]  /*42a0*/  BPT.TRAP 0x1 ;  /* 0x000000040000795c */ /* 0x000fe20000300000 */
.L_x_28:
[----:B------:R-:W-:Y:S02]  /*42b0*/  UISETP.GT.AND UP3, UPT, UR21, 0x1, UPT ;  /* 0x000000011500788c */ /* 0x000fe4000bf64270 */
[----:B------:R-:W-:Y:S02]  /*42c0*/  UIADD3 UR20, UR20, 0x1, URZ ;  /* 0x0000000114147890 */ /* 0x000fe4000fffe03f */
[----:B------:R-:W-:Y:S02]  /*42d0*/  UIADD3 UR28, UR28, 0x1, URZ ;  /* 0x000000011c1c7890 */ /* 0x000fe4000fffe03f */
[----:B------:R-:W-:Y:S01]  /*42e0*/  PLOP3.LUT P0, PT, PT, PT, UP3, 0x80, 0x0 ;  /* 0x000000000000781c */ /* 0x000fe20003f0f038 */
[----:B------:R-:W-:Y:S02]  /*42f0*/  UISETP.NE.AND UP0, UPT, UR20, 0x4, UPT ;  /* 0x000000041400788c */ /* 0x000fe4000bf05270 */
[----:B------:R-:W-:Y:S02]  /*4300*/  UISETP.NE.AND UP1, UPT, UR28, 0x4, UPT ;  /* 0x000000041c00788c */ /* 0x000fe4000bf25270 */
[----:B------:R-:W-:-:S02]  /*4310*/  USEL UR6, URZ, 0x1, UP0 ;  /* 0x000000013f067887 */ /* 0x000fc40008000000 */
[----:B------:R-:W-:Y:S02]  /*4320*/  UIADD3 UR21, UR21, -0x1, URZ ;  /* 0xffffffff15157890 */ /* 0x000fe4000fffe03f */
[----:B------:R-:W-:Y:S02]  /*4330*/  USEL UR20, UR20, URZ, UP0 ;  /* 0x0000003f14147287 */ /* 0x000fe40008000000 */
[----:B------:R-:W-:Y:S01]  /*4340*/  LOP3.LUT R228, R228, UR6, RZ, 0x3c, !PT ;  /* 0x00000006e4e47c12 */ /* 0x000fe2000f8e3cff */
[----:B------:R-:W-:Y:S01]  /*4350*/  USEL UR28, UR28, URZ, UP1 ;  /* 0x0000003f1c1c7287 */ /* 0x000fe20008800000 */
[----:B------:R-:W-:Y:S01]  /*4360*/  UMOV UR6, 0x1 ;  /* 0x0000000100067882 */ /* 0x000fe20000000000 */
[----:B------:R-:W-:Y:S10]  /*4370*/  @P0 BRA `(.L_x_29) ;  /* 0xffffffec008c0947 */ /* 0x000ff4000383ffff */
.L_x_21:
[----:B------:R-:W-:-:S04]  /*4380*/  UISETP.NE.AND UP0, UPT, UR4, URZ, UPT ;  /* 0x0000003f0400728c */ /* 0x000fc8000bf05270 */
[----:B------:R-:W-:-:S06]  /*4390*/  USEL UR4, URZ, 0x1, !UP0 ;  /* 0x000000013f047887 */ /* 0x000fcc000c000000 */
[----:B------:R-:W-:-:S13]  /*43a0*/  ISETP.NE.AND P0, PT, RZ, UR4, PT ;  /* 0x00000004ff007c0c */ /* 0x000fda000bf05270 */
[----:B------:R-:W-:Y:S05]  /*43b0*/  @!P0 BRA `(.L_x_30) ;  /* 0x0000000c00d48947 */ /* 0x000fea0003800000 */
[----:B------:R-:W-:Y:S02]  /*43c0*/  WARPGROUP.DEPBAR.LE gsb0, 0x0 ;  /* 0x00008000000079c5 */ /* 0x000fe40000010000 */
[----:B-----5:R-:W-:-:S05]  /*43d0*/  FADD R227, R24, R227 ;  /* 0x000000e318e37221 */ /* 0x020fca0000000000 */
[----:B------:R3:W-:Y:S04]  /*43e0*/  STL [R1+0x98], R227 ;  /* 0x000098e301007387 */ /* 0x0007e80000100800 */
[----:B---3--:R-:W3:Y:S04]  /*43f0*/  LDL.LU R227, [R1+0x70] ;  /* 0x0000700001e37983 */ /* 0x008ee80000300800 */
[----:B---3--:R3:W-:Y:S04]  /*4400*/  STL [R1+0x9c], R227 ;  /* 0x00009ce301007387 */ /* 0x0087e80000100800 */
        /* <DEDUP_REMOVED lines=54> */
[----:B---3--:R-:W3:Y:S01]  /*4770*/  LDL.LU R227, [R1] ;  /* 0x0000000001e37983 */ /* 0x008ee20000300800 */
[----:B------:R-:W-:Y:S01]  /*4780*/  FADD R226, R25, R226 ;  /* 0x000000e219e27221 */ /* 0x000fe20000000000 */
        /* <DEDUP_REMOVED lines=97> */
[----:B---3--:R-:W-:-:S05]  /*4da0*/  FADD R227, R123, R227 ;  /* 0x000000e37be37221 */ /* 0x008fca0000000000 */
[----:B------:R3:W-:Y:S04]  /*4db0*/  STL [R1], R227 ;  /* 0x000000e301007387 */ /* 0x0007e80000100800 */
[----:B---3--:R-:W3:Y:S02]  /*4dc0*/  LDL.LU R227, [R1+0x108] ;  /* 0x0001080001e37983 */ /* 0x008ee40000300800 */
[----:B---3--:R-:W-:-:S05]  /*4dd0*/  FADD R227, R124, R227 ;  /* 0x000000e37ce37221 */ /* 0x008fca0000000000 */
[----:B------:R3:W-:Y:S04]  /*4de0*/  STL [R1+0x4], R227 ;  /* 0x000004e301007387 */ /* 0x0007e80000100800 */
        /* <DEDUP_REMOVED lines=81> */
[----:B---3--:R3:W5:Y:S02]  /*5300*/  LDL.LU R227, [R1+0x98] ;  /* 0x0000980001e37983 */ /* 0x0087640000300800 */
.L_x_30:
[----:B------:R-:W-:-:S04]  /*5310*/  IMAD.U32 R228, RZ, RZ, UR33 ;  /* 0x00000021ffe47e24 */ /* 0x000fc8000f8e00ff */
[----:B------:R4:W-:Y:S01]  /*5320*/  SYNCS.ARRIVE.TRANS64.A1T0 RZ, [R228+UR30], RZ ;  /* 0x000000ffe4ff79a7 */ /* 0x0009e2000810001e */
[----:B------:R-:W-:Y:S02]  /*5330*/  WARPGROUP.DEPBAR.LE gsb0, 0x0 ;  /* 0x00008000000079c5 */ /* 0x000fe40000010000 */
[----:B------:R-:W0:Y:S02]  /*5340*/  LDC R24, c[0x0][0x28c] ;  /* 0x0000a300ff187b82 */ /* 0x000e240000000800 */
[----:B0-----:R-:W-:-:S13]  /*5350*/  ISETP.GE.AND P0, PT, R24, 0x1, PT ;  /* 0x000000011800780c */ /* 0x001fda0003f06270 */
[----:B----4-:R-:W-:Y:S05]  /*5360*/  @!P0 BRA `(.L_x_31) ;  /* 0x0000000000388947 */ /* 0x010fea0003800000 */
[----:B------:R-:W-:-:S06]  /*5370*/  UISETP.NE.AND UP0, UPT, UR32, 0x3, UPT ;  /* 0x000000032000788c */ /* 0x000fcc000bf05270 */
[----:B------:R-:W-:-:S13]  /*5380*/  PLOP3.LUT P0, PT, PT, PT, UP0, 0x80, 0x0 ;  /* 0x000000000000781c */ /* 0x000fda0003f0f008 */
[----:B------:R-:W-:Y:S05]  /*5390*/  @!P0 BRA `(.L_x_32) ;  /* 0x0000000000048947 */ /* 0x000fea0003800000 */
[----:B------:R-:W-:Y:S01]  /*53a0*/  BPT.TRAP 0x1 ;  /* 0x000000040000795c */ /* 0x000fe20000300000 */
.L_x_32:
[----:B------:R-:W-:Y:S02]  /*53b0*/  UIADD3 UR4, UR12, UR15, URZ ;  /* 0x0000000f0c047290 */ /* 0x000fe4000fffe03f */
[----:B------:R-:W-:Y:S02]  /*53c0*/  UISETP.GT.U32.AND UP0, UPT, UR13, 0x1, UPT ;  /* 0x000000010d00788c */ /* 0x000fe4000bf04070 */
[----:B------:R-:W-:-:S04]  /*53d0*/  USHF.L.U32 UR4, UR4, 0x3, URZ ;  /* 0x0000000304047899 */ /* 0x000fc8000800063f */
[----:B------:R-:W-:Y:S01]  /*53e0*/  ULOP3.LUT UR4, UR4, 0x18, URZ, 0xc0, !UPT ;  /* 0x0000001804047892 */ /* 0x000fe2000f8ec03f */
[----:B------:R-:W-:-:S03]  /*53f0*/  PLOP3.LUT P0, PT, PT, PT, UP0, 0x80, 0x0 ;  /* 0x000000000000781c */ /* 0x000fc60003f0f008 */
[----:B------:R-:W-:-:S04]  /*5400*/  UIADD3 UR4, UR16, 0x20, UR4 ;  /* 0x0000002010047890 */ /* 0x000fc8000fffe004 */
[----:B------:R-:W-:-:S09]  /*5410*/  UPRMT UR4, URZ, 0x654, UR4 ;  /* 0x000006543f047896 */ /* 0x000fd20008000004 */
[----:B------:R-:W-:Y:S01]  /*5420*/  SYNCS.ARRIVE.TRANS64.RED.A1T0 RZ, [UR4], RZ ;  /* 0x000000ffffff79a7 */ /* 0x000fe20008100404 */
[----:B------:R-:W-:Y:S05]  /*5430*/  @P0 BRA `(.L_x_31) ;  /* 0x0000000000040947 */ /* 0x000fea0003800000 */
[----:B------:R-:W-:Y:S01]  /*5440*/  BPT.TRAP 0x1 ;  /* 0x000000040000795c */ /* 0x000fe20000300000 */
.L_x_31:
[----:B-----5:R0:W-:Y:S01]  /*5450*/  STL [R1+0x98], R0 ;  /* 0x0000980001007387 */ /* 0x0201e20000100800 */
[----:B------:R-:W-:Y:S01]  /*5460*/  IMAD.U32 R24, RZ, RZ, UR29 ;  /* 0x0000001dff187e24 */ /* 0x000fe2000f8e00ff */
[----:B------:R-:W4:Y:S02]  /*5470*/  LDC R35, c[0x0][0x288] ;  /* 0x0000a200ff237b82 */ /* 0x000f240000000800 */
[----:B0-----:R-:W2:Y:S02]  /*5480*/  LDL R0, [R1+0x80] ;  /* 0x0000800001007983 */ /* 0x001ea40000100800 */
[----:B------:R-:W-:-:S04]  /*5490*/  SHF.L.U32 R24, R24, 0x1f, RZ ;  /* 0x0000001f18187819 */ /* 0x000fc800000006ff */
[----:B------:R-:W0:Y:S01]  /*54a0*/  SYNCS.PHASECHK.TRANS64.TRYWAIT P0, [UR19+0x8], R24 ;  /* 0x00000818ff0075a7 */ /* 0x000e220008000153 */
[----:B--2---:R-:W-:Y:S02]  /*54b0*/  IMAD.SHL.U32 R32, R0, 0x40, RZ ;  /* 0x0000004000207824 */ /* 0x004fe400078e00ff */
[----:B------:R2:W5:Y:S01]  /*54c0*/  LDL.LU R0, [R1+0x98] ;  /* 0x0000980001007983 */ /* 0x0005620000300800 */
[----:B0---4-:R-:W-:Y:S05]  /*54d0*/  @!P0 BRA `(.L_x_33) ;  /* 0x000000a800e88947 */ /* 0x011fea0003800000 */
.L_x_319:
[----:B-----5:R4:W-:Y:S01]  /*54e0*/  STL [R1+0x98], R0 ;  /* 0x0000980001007387 */ /* 0x0209e20000100800 */
[----:B------:R-:W-:-:S03]  /*54f0*/  ULDC UR4, c[0x0][0x284] ;  /* 0x0000a10000047ab9 */ /* 0x000fc60000000800 */
[----:B----4-:R-:W4:Y:S01]  /*5500*/  LDL.LU R0, [R1+0x84] ;  /* 0x0000840001007983 */ /* 0x010f220000300800 */
[----:B------:R-:W-:Y:S01]  /*5510*/  ISETP.GE.AND P0, PT, R32, UR4, PT ;  /* 0x0000000420007c0c */ /* 0x000fe2000bf06270 */
[----:B----4-:R-:W-:Y:S02]  /*5520*/  IMAD.SHL.U32 R37, R0, 0x100, RZ ;  /* 0x0000010000257824 */ /* 0x010fe400078e00ff */
[----:B------:R4:W5:Y:S03]  /*5530*/  LDL.LU R0, [R1+0x98] ;  /* 0x0000980001007983 */ /* 0x0009660000300800 */
[----:B------:R-:W-:-:S13]  /*5540*/  ISETP.GE.OR P0, PT, R37, R35, P0 ;  /* 0x000000232500720c */ /* 0x000fda0000706670 */
[----:B----4-:R-:W-:Y:S05]  /*5550*/  @P0 BRA `(.L_x_34) ;  /* 0x0000009000200947 */ /* 0x010fea0003800000 */
[----:B------:R4:W-:Y:S01]  /*5560*/  STL.64 [R1+0xa0], R4 ;  /* 0x0000a00401007387 */ /* 0x0009e20000100a00 */
[----:B------:R-:W-:Y:S01]  /*5570*/  ULDC.64 UR4, c[0x0][0x5d0] ;  /* 0x0001740000047ab9 */ /* 0x000fe20000000a00 */
[----:B------:R-:W1:Y:S02]  /*5580*/  LDC.64 R26, c[0x0][0x5c8] ;  /* 0x00017200ff1a7b82 */ /* 0x000e640000000a00 */
[----:B----4-:R-:W4:Y:S04]  /*5590*/  LDL.64 R4, [R1+0x88] ;  /* 0x0000880001047983 */ /* 0x010f280000100a00 */
[----:B------:R0:W-:Y:S04]  /*55a0*/  STL [R1+0x9c], R2 ;  /* 0x00009c0201007387 */ /* 0x0001e80000100800 */
[----:B0-----:R-:W4:Y:S04]  /*55b0*/  LDL.LU R2, [R1+0x80] ;  /* 0x0000800001027983 */ /* 0x001f280000300800 */
[----:B-----5:R0:W-:Y:S04]  /*55c0*/  STL [R1+0x98], R0 ;  /* 0x0000980001007387 */ /* 0x0201e80000100800 */
[----:B0-----:R-:W2:Y:S01]  /*55d0*/  LDL R0, [R1+0x74] ;  /* 0x0000740001007983 */ /* 0x001ea20000100800 */
[----:B------:R-:W0:Y:S02]  /*55e0*/  S2R R24, SR_TID.X ;  /* 0x0000000000187919 */ /* 0x000e240000002100 */
[----:B0-----:R-:W-:-:S04]  /*55f0*/  SHF.R.S32.HI R25, RZ, 0x1f, R24 ;  /* 0x0000001fff197819 */ /* 0x001fc80000011418 */
[----:B------:R-:W-:-:S04]  /*5600*/  LEA.HI R25, R25, R24, RZ, 0x7 ;  /* 0x0000001819197211 */ /* 0x000fc800078f38ff */
[----:B------:R-:W-:-:S05]  /*5610*/  LOP3.LUT R25, R25, 0xffffff80, RZ, 0xc0, !PT ;  /* 0xffffff8019197812 */ /* 0x000fca00078ec0ff */
[----:B------:R-:W-:-:S05]  /*5620*/  IMAD.IADD R25, R24, 0x1, -R25 ;  /* 0x0000000118197824 */ /* 0x000fca00078e0a19 */
[----:B------:R-:W-:-:S04]  /*5630*/  SHF.R.S32.HI R24, RZ, 0x1f, R25 ;  /* 0x0000001fff187819 */ /* 0x000fc80000011419 */
[----:B------:R-:W-:-:S04]  /*5640*/  LEA.HI R24, R24, R25, RZ, 0x2 ;  /* 0x0000001918187211 */ /* 0x000fc800078f10ff */
[----:B------:R-:W-:-:S05]  /*5650*/  LOP3.LUT R24, R24, 0xfffffffc, RZ, 0xc0, !PT ;  /* 0xfffffffc18187812 */ /* 0x000fca00078ec0ff */
[----:B------:R-:W-:-:S04]  /*5660*/  IMAD.IADD R40, R25, 0x1, -R24 ;  /* 0x0000000119287824 */ /* 0x000fc800078e0a18 */
[----:B------:R-:W-:-:S05]  /*5670*/  IMAD.SHL.U32 R28, R40, 0x2, RZ ;  /* 0x00000002281c7824 */ /* 0x000fca00078e00ff */
[----:B------:R-:W-:Y:S02]  /*5680*/  SHF.R.S32.HI R29, RZ, 0x1f, R28 ;  /* 0x0000001fff1d7819 */ /* 0x000fe4000001141c */
[----:B--2---:R-:W-:Y:S01]  /*5690*/  SHF.R.S32.HI R38, RZ, 0x1f, R0 ;  /* 0x0000001fff267819 */ /* 0x004fe20000011400 */
[----:B------:R-:W-:-:S04]  /*56a0*/  IMAD.WIDE.U32 R24, R0, UR4, R28 ;  /* 0x0000000400187c25 */ /* 0x000fc8000f8e001c */
[----:B------:R-:W-:-:S04]  /*56b0*/  IMAD R30, R38, UR4, RZ ;  /* 0x00000004261e7c24 */ /* 0x000fc8000f8e02ff */
[----:B------:R-:W-:Y:S01]  /*56c0*/  IMAD R33, R0, UR5, R30 ;  /* 0x0000000500217c24 */ /* 0x000fe2000f8e021e */
[----:B------:R-:W-:Y:S01]  /*56d0*/  SHF.R.S32.HI R36, RZ, 0x1f, R37 ;  /* 0x0000001fff247819 */ /* 0x000fe20000011425 */
[----:B------:R-:W2:Y:S01]  /*56e0*/  LDL R0, [R1+0x90] ;  /* 0x0000900001007983 */ /* 0x000ea20000100800 */
[----:B----4-:R-:W-:Y:S01]  /*56f0*/  IMAD.WIDE R30, R2, 0x40, R4 ;  /* 0x00000040021e7825 */ /* 0x010fe200078e0204 */
[----:B------:R-:W-:Y:S01]  /*5700*/  IADD3 R24, P0, R37, R24, RZ ;  /* 0x0000001825187210 */ /* 0x000fe20007f1e0ff */
[----:B------:R-:W-:Y:S01]  /*5710*/  ULDC.64 UR4, c[0x0][0x5c0] ;  /* 0x0001700000047ab9 */ /* 0x000fe20000000a00 */
[----:B------:R0:W5:Y:S04]  /*5720*/  LDL.LU.64 R4, [R1+0xa0] ;  /* 0x0000a00001047983 */ /* 0x0001680000300a00 */
[----:B------:R0:W5:Y:S01]  /*5730*/  LDL.LU R2, [R1+0x9c] ;  /* 0x00009c0001027983 */ /* 0x0001620000300800 */
[----:B------:R-:W-:Y:S01]  /*5740*/  IADD3.X R25, R36, R25, R33, P0, !PT ;  /* 0x0000001924197210 */ /* 0x000fe200007fe421 */
[----:B-1----:R-:W-:-:S04]  /*5750*/  IMAD R34, R31, R26, RZ ;  /* 0x0000001a1f227224 */ /* 0x002fc800078e02ff */
[C---:B------:R-:W-:Y:S02]  /*5760*/  IMAD R33, R30.reuse, R27, R34 ;  /* 0x0000001b1e217224 */ /* 0x040fe400078e0222 */
[----:B------:R-:W-:-:S04]  /*5770*/  IMAD.WIDE.U32 R24, R30, R26, R24 ;  /* 0x0000001a1e187225 */ /* 0x000fc800078e0018 */
[----:B------:R-:W-:Y:S01]  /*5780*/  IMAD.IADD R33, R25, 0x1, R33 ;  /* 0x0000000119217824 */ /* 0x000fe200078e0221 */
[----:B------:R-:W-:Y:S01]  /*5790*/  LEA R25, P0, R26, R24, 0x3 ;  /* 0x000000181a197211 */ /* 0x000fe200078018ff */
[----:B------:R-:W-:Y:S01]  /*57a0*/  IMAD R34, R40, -0x2, R35 ;  /* 0xfffffffe28227824 */ /* 0x000fe200078e0223 */
[----:B------:R-:W-:Y:S02]  /*57b0*/  IADD3 R24, P1, R24, UR4, RZ ;  /* 0x0000000418187c10 */ /* 0x000fe4000ff3e0ff */
[----:B------:R-:W-:Y:S02]  /*57c0*/  LEA.HI.X R27, R26, R33, R27, 0x3, P0 ;  /* 0x000000211a1b7211 */ /* 0x000fe400000f1c1b */
[----:B------:R-:W-:Y:S02]  /*57d0*/  FSETP.NEU.AND P0, PT, RZ, UR26, PT ;  /* 0x0000001aff007c0b */ /* 0x000fe4000bf0d000 */
[----:B------:R-:W-:Y:S01]  /*57e0*/  IADD3 R26, P2, R25, UR4, RZ ;  /* 0x00000004191a7c10 */ /* 0x000fe2000ff5e0ff */
[----:B------:R-:W-:Y:S01]  /*57f0*/  BSSY B0, `(.L_x_34) ;  /* 0x00008de000007945 */ /* 0x000fe20003800000 */
[----:B------:R-:W-:-:S02]  /*5800*/  IADD3.X R25, R33, UR5, RZ, P1, !PT ;  /* 0x0000000521197c10 */ /* 0x000fc40008ffe4ff */
[----:B------:R-:W-:Y:S01]  /*5810*/  IADD3.X R27, R27, UR5, RZ, P2, !PT ;  /* 0x000000051b1b7c10 */ /* 0x000fe200097fe4ff */
[----:B--2---:R-:W-:Y:S02]  /*5820*/  IMAD.IADD R39, R0, 0x1, -R32 ;  /* 0x0000000100277824 */ /* 0x004fe400078e0a20 */
[----:B------:R0:W5:Y:S01]  /*5830*/  LDL.LU R0, [R1+0x98] ;  /* 0x0000980001007983 */ /* 0x0001620000300800 */
[----:B------:R-:W-:-:S03]  /*5840*/  IMAD.IADD R34, R34, 0x1, -R37 ;  /* 0x0000000122227824 */ /* 0x000fc600078e0a25 */
[----:B------:R-:W-:Y:S05]  /*5850*/  @!P0 BRA `(.L_x_35) ;  /* 0x0000006800e08947 */ /* 0x000fea0003800000 */
[----:B-----5:R1:W-:Y:S01]  /*5860*/  STL [R1+0x98], R0 ;  /* 0x0000980001007387 */ /* 0x0203e20000100800 */
[----:B------:R-:W-:Y:S01]  /*5870*/  ULDC.64 UR4, c[0x0][0x5b8] ;  /* 0x00016e0000047ab9 */ /* 0x000fe20000000a00 */
[----:B------:R-:W-:Y:S02]  /*5880*/  ULDC.64 UR8, c[0x0][0x5a8] ;  /* 0x00016a0000087ab9 */ /* 0x000fe40000000a00 */
[----:B-1----:R-:W2:Y:S01]  /*5890*/  LDL.LU R0, [R1+0x74] ;  /* 0x0000740001007983 */ /* 0x002ea20000300800 */
[----:B------:R-:W-:Y:S01]  /*58a0*/  IMAD R32, R38, UR4, RZ ;  /* 0x0000000426207c24 */ /* 0x000fe2000f8e02ff */
[----:B------:R-:W-:Y:S01]  /*58b0*/  BSSY B1, `(.L_x_36) ;  /* 0x0000011000017945 */ /* 0x000fe20003800000 */
[----:B--2---:R-:W-:-:S04]  /*58c0*/  IMAD.WIDE.U32 R28, R0, UR4, R28 ;  /* 0x00000004001c7c25 */ /* 0x004fc8000f8e001c */
[----:B------:R-:W-:Y:S02]  /*58d0*/  IMAD R33, R0, UR5, R32 ;  /* 0x0000000500217c24 */ /* 0x000fe4000f8e0220 */
[----:B------:R1:W5:Y:S01]  /*58e0*/  LDL.LU R0, [R1+0x98] ;  /* 0x0000980001007983 */ /* 0x0003620000300800 */
[----:B------:R-:W-:Y:S01]  /*58f0*/  IADD3 R32, P0, R37, R28, RZ ;  /* 0x0000001c25207210 */ /* 0x000fe20007f1e0ff */
[----:B------:R-:W-:Y:S02]  /*5900*/  ULDC.64 UR4, c[0x0][0x5b0] ;  /* 0x00016c0000047ab9 */ /* 0x000fe40000000a00 */
[----:B------:R-:W-:Y:S01]  /*5910*/  IMAD R35, R31, UR4, RZ ;  /* 0x000000041f237c24 */ /* 0x000fe2000f8e02ff */
[----:B------:R-:W-:Y:S02]  /*5920*/  IADD3.X R33, R36, R29, R33, P0, !PT ;  /* 0x0000001d24217210 */ /* 0x000fe400007fe421 */
[----:B------:R-:W-:Y:S01]  /*5930*/  ISETP.GE.AND P0, PT, R39, 0x1, PT ;  /* 0x000000012700780c */ /* 0x000fe20003f06270 */
[----:B------:R-:W-:-:S02]  /*5940*/  IMAD R35, R30, UR5, R35 ;  /* 0x000000051e237c24 */ /* 0x000fc4000f8e0223 */
[----:B------:R-:W-:Y:S01]  /*5950*/  IMAD.WIDE.U32 R28, R30, UR4, R32 ;  /* 0x000000041e1c7c25 */ /* 0x000fe2000f8e0020 */
[----:B------:R-:W-:Y:S02]  /*5960*/  ISETP.LT.OR P2, PT, R34, 0x1, !P0 ;  /* 0x000000012200780c */ /* 0x000fe40004741670 */
[----:B------:R-:W-:-:S04]  /*5970*/  IADD3 R28, P1, R28, UR8, RZ ;  /* 0x000000081c1c7c10 */ /* 0x000fc8000ff3e0ff */
[--C-:B------:R-:W-:Y:S02]  /*5980*/  IADD3.X R29, R29, UR9, R35.reuse, P1, !PT ;  /* 0x000000091d1d7c10 */ /* 0x100fe40008ffe423 */
[----:B------:R-:W-:-:S05]  /*5990*/  PRMT R35, RZ, 0x7610, R35 ;  /* 0x00007610ff237816 */ /* 0x000fca0000000023 */
[----:B-1----:R-:W-:Y:S05]  /*59a0*/  @P2 BRA `(.L_x_37) ;  /* 0x0000000000042947 */ /* 0x002fea0003800000 */
[----:B------:R1:W5:Y:S02]  /*59b0*/  LDG.E.U8 R35, desc[UR24][R28.64] ;  /* 0x000000181c237981 */ /* 0x000364000c1e1100 */
.L_x_37:
[----:B------:R-:W-:Y:S05]  /*59c0*/  BSYNC B1 ;  /* 0x0000000000017941 */ /* 0x000fea0003800000 */
.L_x_36:
[----:B-----5:R-:W-:Y:S01]  /*59d0*/  LOP3.LUT R35, R35, 0xff, RZ, 0xc0, !PT ;  /* 0x000000ff23237812 */ /* 0x020fe200078ec0ff */
[----:B------:R-:W-:Y:S01]  /*59e0*/  BSSY B1, `(.L_x_38) ;  /* 0x000000b000017945 */ /* 0x000fe20003800000 */
[----:B------:R-:W-:Y:S02]  /*59f0*/  ISETP.LT.OR P3, PT, R34, 0x2, !P0 ;  /* 0x000000022200780c */ /* 0x000fe40004761670 */
[----:B------:R-:W-:-:S05]  /*5a00*/  F2FP.F16.E5M2.UNPACK_B R35, R35 ;  /* 0x00000023ff23723e */ /* 0x000fca00020004ff */
[----:B------:R-:W-:-:S05]  /*5a10*/  HADD2.F32 R35, -RZ, R35.H0_H0 ;  /* 0x20000023ff237230 */ /* 0x000fca0000004100 */
[----:B------:R-:W-:Y:S01]  /*5a20*/  FMUL R36, R35, UR26 ;  /* 0x0000001a23247c20 */ /* 0x000fe20008400000 */
[----:B------:R-:W-:-:S03]  /*5a30*/  PRMT R35, RZ, 0x7610, R35 ;  /* 0x00007610ff237816 */ /* 0x000fc60000000023 */
[----:B------:R-:W-:-:S05]  /*5a40*/  FFMA R36, R227, UR27, R36 ;  /* 0x0000001be3247c23 */ /* 0x000fca0008000024 */
[----:B------:R-:W-:-:S05]  /*5a50*/  F2FP.SATFINITE.E5M2.F32.PACK_AB_MERGE_C R37, RZ, R36, RZ ;  /* 0x00000024ff25723e */ /* 0x000fca00048060ff */
[----:B------:R2:W-:Y:S01]  /*5a60*/  @!P2 STG.E.U8 desc[UR24][R24.64], R37 ;  /* 0x000000251800a986 */ /* 0x0005e2000c101118 */
[----:B------:R-:W-:Y:S05]  /*5a70*/  @P3 BRA `(.L_x_39) ;  /* 0x0000000000043947 */ /* 0x000fea0003800000 */
[----:B------:R4:W5:Y:S02]  /*5a80*/  LDG.E.U8 R35, desc[UR24][R28.64+0x1] ;  /* 0x000001181c237981 */ /* 0x000964000c1e1100 */
.L_x_39:
[----:B------:R-:W-:Y:S05]  /*5a90*/  BSYNC B1 ;  /* 0x0000000000017941 */ /* 0x000fea0003800000 */
.L_x_38:
[----:B-----5:R-:W-:Y:S01]  /*5aa0*/  LOP3.LUT R35, R35, 0xff, RZ, 0xc0, !PT ;  /* 0x000000ff23237812 */ /* 0x020fe200078ec0ff */
[----:B------:R-:W-:Y:S01]  /*5ab0*/  BSSY B1, `(.L_x_40) ;  /* 0x0000013000017945 */ /* 0x000fe20003800000 */
[----:B--2---:R-:W-:Y:S02]  /*5ac0*/  IADD3 R37, P1, R30, 0x8, RZ ;  /* 0x000000081e257810 */ /* 0x004fe40007f3e0ff */
[----:B------:R-:W-:-:S03]  /*5ad0*/  F2FP.F16.E5M2.UNPACK_B R35, R35 ;  /* 0x00000023ff23723e */ /* 0x000fc600020004ff */
[----:B------:R-:W-:Y:S01]  /*5ae0*/  IMAD.X R30, RZ, RZ, R31, P1 ;  /* 0x000000ffff1e7224 */ /* 0x000fe200008e061f */
[----:B------:R-:W-:Y:S01]  /*5af0*/  ISETP.GE.AND P1, PT, R39, 0x9, PT ;  /* 0x000000092700780c */ /* 0x000fe20003f26270 */
[----:B------:R-:W-:Y:S02]  /*5b00*/  HADD2.F32 R35, -RZ, R35.H0_H0 ;  /* 0x20000023ff237230 */ /* 0x000fe40000004100 */
[----:B------:R-:W-:Y:S01]  /*5b10*/  IMAD R30, R30, UR4, RZ ;  /* 0x000000041e1e7c24 */ /* 0x000fe2000f8e02ff */
[----:B------:R-:W-:Y:S01]  /*5b20*/  ISETP.LT.OR P4, PT, R34, 0x1, !P1 ;  /* 0x000000012200780c */ /* 0x000fe20004f81670 */
[----:B------:R-:W-:-:S04]  /*5b30*/  IMAD.WIDE.U32 R32, R37, UR4, R32 ;  /* 0x0000000425207c25 */ /* 0x000fc8000f8e0020 */
[----:B------:R-:W-:Y:S01]  /*5b40*/  FMUL R35, R35, UR26 ;  /* 0x0000001a23237c20 */ /* 0x000fe20008400000 */
[----:B------:R-:W-:-:S03]  /*5b50*/  IMAD R37, R37, UR5, R30 ;  /* 0x0000000525257c24 */ /* 0x000fc6000f8e021e */
[----:B------:R-:W-:Y:S01]  /*5b60*/  FFMA R35, R226, UR27, R35 ;  /* 0x0000001be2237c23 */ /* 0x000fe20008000023 */
[----:B------:R-:W-:Y:S02]  /*5b70*/  IADD3 R30, P2, R32, UR8, RZ ;  /* 0x00000008201e7c10 */ /* 0x000fe4000ff5e0ff */
[----:B------:R-:W-:Y:S02]  /*5b80*/  PRMT R32, RZ, 0x7610, R32 ;  /* 0x00007610ff207816 */ /* 0x000fe40000000020 */
[----:B------:R-:W-:Y:S02]  /*5b90*/  F2FP.SATFINITE.E5M2.F32.PACK_AB_MERGE_C R35, RZ, R35, RZ ;  /* 0x00000023ff23723e */ /* 0x000fe400048060ff */
[----:B------:R-:W-:-:S03]  /*5ba0*/  IADD3.X R31, R33, UR9, R37, P2, !PT ;  /* 0x00000009211f7c10 */ /* 0x000fc600097fe425 */
[----:B------:R2:W-:Y:S01]  /*5bb0*/  @!P3 STG.E.U8 desc[UR24][R24.64+0x1], R35 ;  /* 0x000001231800b986 */ /* 0x0005e2000c101118 */
[----:B------:R-:W-:Y:S05]  /*5bc0*/  @P4 BRA `(.L_x_41) ;  /* 0x0000000000044947 */ /* 0x000fea0003800000 */
[----:B------:R0:W5:Y:S02]  /*5bd0*/  LDG.E.U8 R32, desc[UR24][R30.64] ;  /* 0x000000181e207981 */ /* 0x000164000c1e1100 */
.L_x_41:
[----:B------:R-:W-:Y:S05]  /*5be0*/  BSYNC B1 ;  /* 0x0000000000017941 */ /* 0x000fea0003800000 */
.L_x_40:
[----:B-----5:R-:W-:Y:S01]  /*5bf0*/  LOP3.LUT R32, R32, 0xff, RZ, 0xc0, !PT ;  /* 0x000000ff20207812 */ /* 0x020fe200078ec0ff */
[----:B------:R-:W-:Y:S01]  /*5c00*/  BSSY B1, `(.L_x_42) ;  /* 0x000000b000017945 */ /* 0x000fe20003800000 */
[----:B------:R-:W-:Y:S02]  /*5c10*/  ISETP.LT.OR P2, PT, R34, 0x2, !P1 ;  /* 0x000000022200780c */ /* 0x000fe40004f41670 */
[----:B------:R-:W-:-:S05]  /*5c20*/  F2FP.F16.E5M2.UNPACK_B R32, R32 ;  /* 0x00000020ff20723e */ /* 0x000fca00020004ff */
[----:B------:R-:W-:-:S05]  /*5c30*/  HADD2.F32 R32, -RZ, R32.H0_H0 ;  /* 0x20000020ff207230 */ /* 0x000fca0000004100 */
[----:B------:R-:W-:-:S04]  /*5c40*/  FMUL R32, R32, UR26 ;  /* 0x0000001a20207c20 */ /* 0x000fc80008400000 */
[----:B------:R-:W-:-:S05]  /*5c50*/  FFMA R32, R225, UR27, R32 ;  /* 0x0000001be1207c23 */ /* 0x000fca0008000020 */
[----:B------:R-:W-:Y:S02]  /*5c60*/  F2FP.SATFINITE.E5M2.F32.PACK_AB_MERGE_C R33, RZ, R32, RZ ;  /* 0x00000020ff21723e */ /* 0x000fe400048060ff */
[----:B------:R-:W-:-:S03]  /*5c70*/  PRMT R32, RZ, 0x7610, R32 ;  /* 0x00007610ff207816 */ /* 0x000fc60000000020 */
[----:B------:R0:W-:Y:S01]  /*5c80*/  @!P4 STG.E.U8 desc[UR24][R26.64], R33 ;  /* 0x000000211a00c986 */ /* 0x0001e2000c101118 */
[----:B------:R-:W-:Y:S05]  /*5c90*/  @P2 BRA `(.L_x_43) ;  /* 0x0000000000042947 */ /* 0x000fea0003800000 */
[----:B------:R0:W5:Y:S02]  /*5ca0*/  LDG.E.U8 R32, desc[UR24][R30.64+0x1] ;  /* 0x000001181e207981 */ /* 0x000164000c1e1100 */
.L_x_43:
[----:B------:R-:W-:Y:S05]  /*5cb0*/  BSYNC B1 ;  /* 0x0000000000017941 */ /* 0x000fea0003800000 */
.L_x_42:
[----:B-----5:R-:W-:Y:S01]  /*5cc0*/  LOP3.LUT R32, R32, 0xff, RZ, 0xc0, !PT ;  /* 0x000000ff20207812 */ /* 0x020fe200078ec0ff */
[----:B------:R-:W-:Y:S01]  /*5cd0*/  BSSY B1, `(.L_x_44) ;  /* 0x000000b000017945 */ /* 0x000fe20003800000 */
[----:B------:R-:W-:Y:S02]  /*5ce0*/  ISETP.LT.OR P3, PT, R34, 0x9, !P0 ;  /* 0x000000092200780c */ /* 0x000fe40004761670 */
[----:B------:R-:W-:-:S05]  /*5cf0*/  F2FP.F16.E5M2.UNPACK_B R32, R32 ;  /* 0x00000020ff20723e */ /* 0x000fca00020004ff */
[----:B------:R-:W-:-:S05]  /*5d00*/  HADD2.F32 R32, -RZ, R32.H0_H0 ;  /* 0x20000020ff207230 */ /* 0x000fca0000004100 */
[----:B0-----:R-:W-:Y:S01]  /*5d10*/  FMUL R33, R32, UR26 ;  /* 0x0000001a20217c20 */ /* 0x001fe20008400000 */
[----:B------:R-:W-:-:S03]  /*5d20*/  PRMT R32, RZ, 0x7610, R32 ;  /* 0x00007610ff207816 */ /* 0x000fc60000000020 */
[----:B------:R-:W-:-:S05]  /*5d30*/  FFMA R33, R224, UR27, R33 ;  /* 0x0000001be0217c23 */ /* 0x000fca0008000021 */
[----:B------:R-:W-:-:S05]  /*5d40*/  F2FP.SATFINITE.E5M2.F32.PACK_AB_MERGE_C R33, RZ, R33, RZ ;  /* 0x00000021ff21723e */ /* 0x000fca00048060ff */
[----:B------:R0:W-:Y:S01]  /*5d50*/  @!P2 STG.E.U8 desc[UR24][R26.64+0x1], R33 ;  /* 0x000001211a00a986 */ /* 0x0001e2000c101118 */
[----:B------:R-:W-:Y:S05]  /*5d60*/  @P3 BRA `(.L_x_45) ;  /* 0x0000000000043947 */ /* 0x000fea0003800000 */
[----:B------:R0:W5:Y:S02]  /*5d70*/  LDG.E.U8 R32, desc[UR24][R28.64+0x8] ;  /* 0x000008181c207981 */ /* 0x000164000c1e1100 */
.L_x_45:
[----:B------:R-:W-:Y:S05]  /*5d80*/  BSYNC B1 ;  /* 0x0000000000017941 */ /* 0x000fea0003800000 */
.L_x_44:
[----:B-----5:R-:W-:Y:S01]  /*5d90*/  LOP3.LUT R32, R32, 0xff, RZ, 0xc0, !PT ;  /* 0x000000ff20207812 */ /* 0x020fe200078ec0ff */
[----:B------:R-:W-:Y:S01]  /*5da0*/  BSSY B1, `(.L_x_46) ;  /* 0x000000b000017945 */ /* 0x000fe20003800000 */
[----:B------:R-:W-:Y:S02]  /*5db0*/  ISETP.LT.OR P2, PT, R34, 0xa, !P0 ;  /* 0x0000000a2200780c */ /* 0x000fe40004741670 */
[----:B------:R-:W-:-:S05]  /*5dc0*/  F2FP.F16.E5M2.UNPACK_B R32, R32 ;  /* 0x00000020ff20723e */ /* 0x000fca00020004ff */
[----:B------:R-:W-:-:S05]  /*5dd0*/  HADD2.F32 R32, -RZ, R32.H0_H0 ;  /* 0x20000020ff207230 */ /* 0x000fca0000004100 */
[----:B------:R-:W-:-:S04]  /*5de0*/  FMUL R32, R32, UR26 ;  /* 0x0000001a20207c20 */ /* 0x000fc80008400000 */
[----:B------:R-:W-:-:S05]  /*5df0*/  FFMA R32, R223, UR27, R32 ;  /* 0x0000001bdf207c23 */ /* 0x000fca0008000020 */
[----:B0-----:R-:W-:Y:S02]  /*5e00*/  F2FP.SATFINITE.E5M2.F32.PACK_AB_MERGE_C R33, RZ, R32, RZ ;  /* 0x00000020ff21723e */ /* 0x001fe400048060ff */
[----:B------:R-:W-:-:S03]  /*5e10*/  PRMT R32, RZ, 0x7610, R32 ;  /* 0x00007610ff207816 */ /* 0x000fc60000000020 */
[----:B------:R0:W-:Y:S01]  /*5e20*/  @!P3 STG.E.U8 desc[UR24][R24.64+0x8], R33 ;  /* 0x000008211800b986 */ /* 0x0001e2000c101118 */
[----:B------:R-:W-:Y:S05]  /*5e30*/  @P2 BRA `(.L_x_47) ;  /* 0x0000000000042947 */ /* 0x000fea0003800000 */
[----:B------:R0:W5:Y:S02]  /*5e40*/  LDG.E.U8 R32, desc[UR24][R28.64+0x9] ;  /* 0x000009181c207981 */ /* 0x000164000c1e1100 */
.L_x_47:
[----:B------:R-:W-:Y:S05]  /*5e50*/  BSYNC B1 ;  /* 0x0000000000017941 */ /* 0x000fea0003800000 */
.L_x_46:
        /* <DEDUP_REMOVED lines=12> */
.L_x_49:
[----:B------:R-:W-:Y:S05]  /*5f20*/  BSYNC B1 ;  /* 0x0000000000017941 */ /* 0x000fea0003800000 */
.L_x_48:
        /* <DEDUP_REMOVED lines=12> */
.L_x_51:
[----:B------:R-:W-:Y:S05]  /*5ff0*/  BSYNC B1 ;  /* 0x0000000000017941 */ /* 0x000fea0003800000 */
.L_x_50:
        /* <DEDUP_REMOVED lines=12> */
.L_x_53:
[----:B------:R-:W-:Y:S05]  /*60c0*/  BSYNC B1 ;  /* 0x0000000000017941 */ /* 0x000fea0003800000 */
.L_x_52:
        /* <DEDUP_REMOVED lines=12> */
.L_x_55:
[----:B------:R-:W-:Y:S05]  /*6190*/  BSYNC B1 ;  /* 0x0000000000017941 */ /* 0x000fea0003800000 */
.L_x_54:
        /* <DEDUP_REMOVED lines=12> */
.L_x_57:
[----:B------:R-:W-:Y:S05]  /*6260*/  BSYNC B1 ;  /* 0x0000000000017941 */ /* 0x000fea0003800000 */
.L_x_56:
        /* <DEDUP_REMOVED lines=12> */
.L_x_59:
[----:B------:R-:W-:Y:S05]  /*6330*/  BSYNC B1 ;  /* 0x0000000000017941 */ /* 0x000fea0003800000 */
.L_x_58:
        /* <DEDUP_REMOVED lines=12> */
.L_x_61:
[----:B------:R-:W-:Y:S05]  /*6400*/  BSYNC B1 ;  /* 0x0000000000017941 */ /* 0x000fea0003800000 */
.L_x_60:
        /* <DEDUP_REMOVED lines=12> */
.L_x_63:
[----:B------:R-:W-:Y:S05]  /*64d0*/  BSYNC B1 ;  /* 0x0000000000017941 */ /* 0x000fea0003800000 */
.L_x_62:
        /* <DEDUP_REMOVED lines=12> */
.L_x_65:
[----:B------:R-:W-:Y:S05]  /*65a0*/  BSYNC B1 ;  /* 0x0000000000017941 */ /* 0x000fea0003800000 */
.L_x_64:
        /* <DEDUP_REMOVED lines=12> */
.L_x_67:
[----:B------:R-:W-:Y:S05]  /*6670*/  BSYNC B1 ;  /* 0x0000000000017941 */ /* 0x000fea0003800000 */
.L_x_66:
        /* <DEDUP_REMOVED lines=12> */
.L_x_69:
[----:B------:R-:W-:Y:S05]  /*6740*/  BSYNC B1 ;  /* 0x0000000000017941 */ /* 0x000fea0003800000 */
.L_x_68:
        /* <DEDUP_REMOVED lines=12> */
.L_x_71:
[----:B------:R-:W-:Y:S05]  /*6810*/  BSYNC B1 ;  /* 0x0000000000017941 */ /* 0x000fea0003800000 */
.L_x_70:
        /* <DEDUP_REMOVED lines=12> */
.L_x_73:
[----:B------:R-:W-:Y:S05]  /*68e0*/  BSYNC B1 ;  /* 0x0000000000017941 */ /* 0x000fea0003800000 */
.L_x_72:
        /* <DEDUP_REMOVED lines=12> */
.L_x_75:
[----:B------:R-:W-:Y:S05]  /*69b0*/  BSYNC B1 ;  /* 0x0000000000017941 */ /* 0x000fea0003800000 */
.L_x_74:
        /* <DEDUP_REMOVED lines=12> */
.L_x_77:
[----:B------:R-:W-:Y:S05]  /*6a80*/  BSYNC B1 ;  /* 0x0000000000017941 */ /* 0x000fea0003800000 */
.L_x_76:
        /* <DEDUP_REMOVED lines=12> */
.L_x_79:
[----:B------:R-:W-:Y:S05]  /*6b50*/  BSYNC B1 ;  /* 0x0000000000017941 */ /* 0x000fea0003800000 */
.L_x_78:
        /* <DEDUP_REMOVED lines=12> */
.L_x_81:
[----:B------:R-:W-:Y:S05]  /*6c20*/  BSYNC B1 ;  /* 0x0000000000017941 */ /* 0x000fea0003800000 */
.L_x_80:
        /* <DEDUP_REMOVED lines=12> */
.L_x_83:
[----:B------:R-:W-:Y:S05]  /*6cf0*/  BSYNC B1 ;  /* 0x0000000000017941 */ /* 0x000fea0003800000 */
.L_x_82:
        /* <DEDUP_REMOVED lines=12> */
.L_x_85:
[----:B------:R-:W-:Y:S05]  /*6dc0*/  BSYNC B1 ;  /* 0x0000000000017941 */ /* 0x000fea0003800000 */
.L_x_84:
        /* <DEDUP_REMOVED lines=12> */
.L_x_87:
[----:B------:R-:W-:Y:S05]  /*6e90*/  BSYNC B1 ;  /* 0x0000000000017941 */ /* 0x000fea0003800000 */
.L_x_86:
        /* <DEDUP_REMOVED lines=12> */
.L_x_89:
[----:B------:R-:W-:Y:S05]  /*6f60*/  BSYNC B1 ;  /* 0x0000000000017941 */ /* 0x000fea0003800000 */
.L_x_88:
        /* <DEDUP_REMOVED lines=12> */
.L_x_91:
[----:B------:R-:W-:Y:S05]  /*7030*/  BSYNC B1 ;  /* 0x0000000000017941 */ /* 0x000fea0003800000 */
.L_x_90:
        /* <DEDUP_REMOVED lines=12> */
.L_x_93:
[----:B------:R-:W-:Y:S05]  /*7100*/  BSYNC B1 ;  /* 0x0000000000017941 */ /* 0x000fea0003800000 */
.L_x_92:
        /* <DEDUP_REMOVED lines=12> */
.L_x_95:
[----:B------:R-:W-:Y:S05]  /*71d0*/  BSYNC B1 ;  /* 0x0000000000017941 */ /* 0x000fea0003800000 */
.L_x_94:
        /* <DEDUP_REMOVED lines=12> */
.L_x_97:
[----:B------:R-:W-:Y:S05]  /*72a0*/  BSYNC B1 ;  /* 0x0000000000017941 */ /* 0x000fea0003800000 */
.L_x_96:
        /* <DEDUP_REMOVED lines=12> */
.L_x_99:
[----:B------:R-:W-:Y:S05]  /*7370*/  BSYNC B1 ;  /* 0x0000000000017941 */ /* 0x000fea0003800000 */
.L_x_98:
        /* <DEDUP_REMOVED lines=12> */
.L_x_101:
[----:B------:R-:W-:Y:S05]  /*7440*/  BSYNC B1 ;  /* 0x0000000000017941 */ /* 0x000fea0003800000 */
.L_x_100:
        /* <DEDUP_REMOVED lines=12> */
.L_x_103:
[----:B------:R-:W-:Y:S05]  /*7510*/  BSYNC B1 ;  /* 0x0000000000017941 */ /* 0x000fea0003800000 */
.L_x_102:
        /* <DEDUP_REMOVED lines=12> */
.L_x_105:
[----:B------:R-:W-:Y:S05]  /*75e0*/  BSYNC B1 ;  /* 0x0000000000017941 */ /* 0x000fea0003800000 */
.L_x_104:
        /* <DEDUP_REMOVED lines=12> */
.L_x_107:
[----:B------:R-:W-:Y:S05]  /*76b0*/  BSYNC B1 ;  /* 0x0000000000017941 */ /* 0x000fea0003800000 */
.L_x_106:
        /* <DEDUP_REMOVED lines=12> */
.L_x_109:
[----:B------:R-:W-:Y:S05]  /*7780*/  BSYNC B1 ;  /* 0x0000000000017941 */ /* 0x000fea0003800000 */
.L_x_108:
        /* <DEDUP_REMOVED lines=12> */
.L_x_111:
[----:B------:R-:W-:Y:S05]  /*7850*/  BSYNC B1 ;  /* 0x0000000000017941 */ /* 0x000fea0003800000 */
.L_x_110:
        /* <DEDUP_REMOVED lines=12> */
.L_x_113:
[----:B------:R-:W-:Y:S05]  /*7920*/  BSYNC B1 ;  /* 0x0000000000017941 */ /* 0x000fea0003800000 */
.L_x_112:
        /* <DEDUP_REMOVED lines=12> */
.L_x_115:
[----:B------:R-:W-:Y:S05]  /*79f0*/  BSYNC B1 ;  /* 0x0000000000017941 */ /* 0x000fea0003800000 */
.L_x_114:
        /* <DEDUP_REMOVED lines=12> */
.L_x_117:
[----:B------:R-:W-:Y:S05]  /*7ac0*/  BSYNC B1 ;  /* 0x0000000000017941 */ /* 0x000fea0003800000 */
.L_x_116:
        /* <DEDUP_REMOVED lines=12> */
.L_x_119:
[----:B------:R-:W-:Y:S05]  /*7b90*/  BSYNC B1 ;  /* 0x0000000000017941 */ /* 0x000fea0003800000 */
.L_x_118:
        /* <DEDUP_REMOVED lines=12> */
.L_x_121:
[----:B------:R-:W-:Y:S05]  /*7c60*/  BSYNC B1 ;  /* 0x0000000000017941 */ /* 0x000fea0003800000 */
.L_x_120:
        /* <DEDUP_REMOVED lines=12> */
.L_x_123:
[----:B------:R-:W-:Y:S05]  /*7d30*/  BSYNC B1 ;  /* 0x0000000000017941 */ /* 0x000fea0003800000 */
.L_x_122:
        /* <DEDUP_REMOVED lines=12> */
.L_x_125:
[----:B------:R-:W-:Y:S05]  /*7e00*/  BSYNC B1 ;  /* 0x0000000000017941 */ /* 0x000fea0003800000 */
.L_x_124:
        /* <DEDUP_REMOVED lines=12> */
.L_x_127:
[----:B------:R-:W-:Y:S05]  /*7ed0*/  BSYNC B1 ;  /* 0x0000000000017941 */ /* 0x000fea0003800000 */
.L_x_126:
        /* <DEDUP_REMOVED lines=12> */
.L_x_129:
[----:B------:R-:W-:Y:S05]  /*7fa0*/  BSYNC B1 ;  /* 0x0000000000017941 */ /* 0x000fea0003800000 */
.L_x_128:
        /* <DEDUP_REMOVED lines=12> */
.L_x_131:
[----:B------:R-:W-:Y:S05]  /*8070*/  BSYNC B1 ;  /* 0x0000000000017941 */ /* 0x000fea0003800000 */
.L_x_130:
        /* <DEDUP_REMOVED lines=12> */
.L_x_133:
[----:B------:R-:W-:Y:S05]  /*8140*/  BSYNC B1 ;  /* 0x0000000000017941 */ /* 0x000fea0003800000 */
.L_x_132:
        /* <DEDUP_REMOVED lines=12> */
.L_x_135:
[----:B------:R-:W-:Y:S05]  /*8210*/  BSYNC B1 ;  /* 0x0000000000017941 */ /* 0x000fea0003800000 */
.L_x_134:
        /* <DEDUP_REMOVED lines=12> */
.L_x_137:
[----:B------:R-:W-:Y:S05]  /*82e0*/  BSYNC B1 ;  /* 0x0000000000017941 */ /* 0x000fea0003800000 */
.L_x_136:
        /* <DEDUP_REMOVED lines=12> */
.L_x_139:
[----:B------:R-:W-:Y:S05]  /*83b0*/  BSYNC B1 ;  /* 0x0000000000017941 */ /* 0x000fea0003800000 */
.L_x_138:
        /* <DEDUP_REMOVED lines=12> */
.L_x_141:
[----:B------:R-:W-:Y:S05]  /*8480*/  BSYNC B1 ;  /* 0x0000000000017941 */ /* 0x000fea0003800000 */
.L_x_140:
        /* <DEDUP_REMOVED lines=12> */
.L_x_143:
[----:B------:R-:W-:Y:S05]  /*8550*/  BSYNC B1 ;  /* 0x0000000000017941 */ /* 0x000fea0003800000 */
.L_x_142:
        /* <DEDUP_REMOVED lines=12> */
.L_x_145:
[----:B------:R-:W-:Y:S05]  /*8620*/  BSYNC B1 ;  /* 0x0000000000017941 */ /* 0x000fea0003800000 */
.L_x_144:
        /* <DEDUP_REMOVED lines=12> */
.L_x_147:
[----:B------:R-:W-:Y:S05]  /*86f0*/  BSYNC B1 ;  /* 0x0000000000017941 */ /* 0x000fea0003800000 */
.L_x_146:
        /* <DEDUP_REMOVED lines=12> */
.L_x_149:
[----:B------:R-:W-:Y:S05]  /*87c0*/  BSYNC B1 ;  /* 0x0000000000017941 */ /* 0x000fea0003800000 */
.L_x_148:
        /* <DEDUP_REMOVED lines=12> */
.L_x_151:
[----:B------:R-:W-:Y:S05]  /*8890*/  BSYNC B1 ;  /* 0x0000000000017941 */ /* 0x000fea0003800000 */
.L_x_150:
        /* <DEDUP_REMOVED lines=12> */
.L_x_153:
[----:B------:R-:W-:Y:S05]  /*8960*/  BSYNC B1 ;  /* 0x0000000000017941 */ /* 0x000fea0003800000 */
.L_x_152:
        /* <DEDUP_REMOVED lines=12> */
.L_x_155:
[----:B------:R-:W-:Y:S05]  /*8a30*/  BSYNC B1 ;  /* 0x0000000000017941 */ /* 0x000fea0003800000 */
.L_x_154:
        /* <DEDUP_REMOVED lines=12> */
.L_x_157:
[----:B------:R-:W-:Y:S05]  /*8b00*/  BSYNC B1 ;  /* 0x0000000000017941 */ /* 0x000fea0003800000 */
.L_x_156:
        /* <DEDUP_REMOVED lines=12> */
.L_x_159:
[----:B------:R-:W-:Y:S05]  /*8bd0*/  BSYNC B1 ;  /* 0x0000000000017941 */ /* 0x000fea0003800000 */
.L_x_158:
        /* <DEDUP_REMOVED lines=12> */
.L_x_161:
[----:B------:R-:W-:Y:S05]  /*8ca0*/  BSYNC B1 ;  /* 0x0000000000017941 */ /* 0x000fea0003800000 */
.L_x_160:
        /* <DEDUP_REMOVED lines=12> */
.L_x_163:
[----:B------:R-:W-:Y:S05]  /*8d70*/  BSYNC B1 ;  /* 0x0000000000017941 */ /* 0x000fea0003800000 */
.L_x_162:
        /* <DEDUP_REMOVED lines=12> */
.L_x_165:
[----:B------:R-:W-:Y:S05]  /*8e40*/  BSYNC B1 ;  /* 0x0000000000017941 */ /* 0x000fea0003800000 */
.L_x_164:
        /* <DEDUP_REMOVED lines=12> */
.L_x_167:
[----:B------:R-:W-:Y:S05]  /*8f10*/  BSYNC B1 ;  /* 0x0000000000017941 */ /* 0x000fea0003800000 */
.L_x_166:
        /* <DEDUP_REMOVED lines=12> */
.L_x_169:
[----:B------:R-:W-:Y:S05]  /*8fe0*/  BSYNC B1 ;  /* 0x0000000000017941 */ /* 0x000fea0003800000 */
.L_x_168:
        /* <DEDUP_REMOVED lines=12> */
.L_x_171:
[----:B------:R-:W-:Y:S05]  /*90b0*/  BSYNC B1 ;  /* 0x0000000000017941 */ /* 0x000fea0003800000 */
.L_x_170:
        /* <DEDUP_REMOVED lines=12> */
.L_x_173:
[----:B------:R-:W-:Y:S05]  /*9180*/  BSYNC B1 ;  /* 0x0000000000017941 */ /* 0x000fea0003800000 */
.L_x_172:
        /* <DEDUP_REMOVED lines=12> */
.L_x_175:
[----:B------:R-:W-:Y:S05]  /*9250*/  BSYNC B1 ;  /* 0x0000000000017941 */ /* 0x000fea0003800000 */
.L_x_174:
        /* <DEDUP_REMOVED lines=12> */
.L_x_177:
[----:B------:R-:W-:Y:S05]  /*9320*/  BSYNC B1 ;  /* 0x0000000000017941 */ /* 0x000fea0003800000 */
.L_x_176:
        /* <DEDUP_REMOVED lines=12> */
.L_x_179:
[----:B------:R-:W-:Y:S05]  /*93f0*/  BSYNC B1 ;  /* 0x0000000000017941 */ /* 0x000fea0003800000 */
.L_x_178:
        /* <DEDUP_REMOVED lines=12> */
.L_x_181:
[----:B------:R-:W-:Y:S05]  /*94c0*/  BSYNC B1 ;  /* 0x0000000000017941 */ /* 0x000fea0003800000 */
.L_x_180:
        /* <DEDUP_REMOVED lines=12> */
.L_x_183:
[----:B------:R-:W-:Y:S05]  /*9590*/  BSYNC B1 ;  /* 0x0000000000017941 */ /* 0x000fea0003800000 */
.L_x_182:
        /* <DEDUP_REMOVED lines=12> */
.L_x_185:
[----:B------:R-:W-:Y:S05]  /*9660*/  BSYNC B1 ;  /* 0x0000000000017941 */ /* 0x000fea0003800000 */
.L_x_184:
        /* <DEDUP_REMOVED lines=12> */
.L_x_187:
[----:B------:R-:W-:Y:S05]  /*9730*/  BSYNC B1 ;  /* 0x0000000000017941 */ /* 0x000fea0003800000 */
.L_x_186:
        /* <DEDUP_REMOVED lines=12> */
.L_x_189:
[----:B------:R-:W-:Y:S05]  /*9800*/  BSYNC B1 ;  /* 0x0000000000017941 */ /* 0x000fea0003800000 */
.L_x_188:
[----:B-----5:R-:W-:Y:S01]  /*9810*/  LOP3.LUT R32, R32, 0xff, RZ, 0xc0, !PT ;  /* 0x000000ff20207812 */ /* 0x020fe200078ec0ff */
[----:B------:R-:W-:Y:S01]  /*9820*/  BSSY B1, `(.L_x_190) ;  /* 0x000000b000017945 */ /* 0x000fe20003800000 */
[----:B------:R-:W-:Y:S02]  /*9830*/  ISETP.LT.OR P2, PT, R34, 0x9a, !P0 ;  /* 0x0000009a2200780c */ /* 0x000fe40004741670 */
[----:B------:R-:W-:-:S05]  /*9840*/  F2FP.F16.E5M2.UNPACK_B R32, R32 ;  /* 0x00000020ff20723e */ /* 0x000fca00020004ff */
[----:B------:R-:W-:-:S05]  /*9850*/  HADD2.F32 R32, -RZ, R32.H0_H0 ;  /* 0x20000020ff207230 */ /* 0x000fca0000004100 */
[----:B------:R-:W-:-:S04]  /*9860*/  FMUL R32, R32, UR26 ;  /* 0x0000001a20207c20 */ /* 0x000fc80008400000 */
[----:B------:R-:W-:Y:S01]  /*9870*/  FFMA R32, R23, UR27, R32 ;  /* 0x0000001b17207c23 */ /* 0x000fe20008000020 */
[----:B------:R-:W-:-:S04]  /*9880*/  PRMT R23, RZ, 0x7610, R23 ;  /* 0x00007610ff177816 */ /* 0x000fc80000000017 */
[----:B0-----:R-:W-:-:S05]  /*9890*/  F2FP.SATFINITE.E5M2.F32.PACK_AB_MERGE_C R33, RZ, R32, RZ ;  /* 0x00000020ff21723e */ /* 0x001fca00048060ff */
[----:B------:R0:W-:Y:S01]  /*98a0*/  @!P3 STG.E.U8 desc[UR24][R24.64+0x98], R33 ;  /* 0x000098211800b986 */ /* 0x0001e2000c101118 */
[----:B------:R-:W-:Y:S05]  /*98b0*/  @P2 BRA `(.L_x_191) ;  /* 0x0000000000042947 */ /* 0x000fea0003800000 */
[----:B------:R0:W5:Y:S02]  /*98c0*/  LDG.E.U8 R23, desc[UR24][R28.64+0x99] ;  /* 0x000099181c177981 */ /* 0x000164000c1e1100 */
.L_x_191:
[----:B------:R-:W-:Y:S05]  /*98d0*/  BSYNC B1 ;  /* 0x0000000000017941 */ /* 0x000fea0003800000 */
.L_x_190:
        /* <DEDUP_REMOVED lines=8> */
[----:B------:R-:W-:-:S05]  /*9960*/  F2FP.SATFINITE.E5M2.F32.PACK_AB_MERGE_C R23, RZ, R23, RZ ;  /* 0x00000017ff17723e */ /* 0x000fca00048060ff */
[----:B------:R0:W-:Y:S01]  /*9970*/  @!P2 STG.E.U8 desc[UR24][R24.64+0x99], R23 ;  /* 0x000099171800a986 */ /* 0x0001e2000c101118 */
[----:B------:R-:W-:Y:S05]  /*9980*/  @P3 BRA `(.L_x_193) ;  /* 0x0000000000043947 */ /* 0x000fea0003800000 */
[----:B------:R0:W5:Y:S02]  /*9990*/  LDG.E.U8 R22, desc[UR24][R30.64+0x98] ;  /* 0x000098181e167981 */ /* 0x000164000c1e1100 */
.L_x_193:
[----:B------:R-:W-:Y:S05]  /*99a0*/  BSYNC B1 ;  /* 0x0000000000017941 */ /* 0x000fea0003800000 */
.L_x_192:
        /* <DEDUP_REMOVED lines=12> */
.L_x_195:
[----:B------:R-:W-:Y:S05]  /*9a70*/  BSYNC B1 ;  /* 0x0000000000017941 */ /* 0x000fea0003800000 */
.L_x_194:
        /* <DEDUP_REMOVED lines=12> */
.L_x_197:
[----:B------:R-:W-:Y:S05]  /*9b40*/  BSYNC B1 ;  /* 0x0000000000017941 */ /* 0x000fea0003800000 */
.L_x_196:
        /* <DEDUP_REMOVED lines=12> */
.L_x_199:
[----:B------:R-:W-:Y:S05]  /*9c10*/  BSYNC B1 ;  /* 0x0000000000017941 */ /* 0x000fea0003800000 */
.L_x_198:
        /* <DEDUP_REMOVED lines=12> */
.L_x_201:
[----:B------:R-:W-:Y:S05]  /*9ce0*/  BSYNC B1 ;  /* 0x0000000000017941 */ /* 0x000fea0003800000 */
.L_x_200:
        /* <DEDUP_REMOVED lines=12> */
.L_x_203:
[----:B------:R-:W-:Y:S05]  /*9db0*/  BSYNC B1 ;  /* 0x0000000000017941 */ /* 0x000fea0003800000 */
.L_x_202:
        /* <DEDUP_REMOVED lines=12> */
.L_x_205:
[----:B------:R-:W-:Y:S05]  /*9e80*/  BSYNC B1 ;  /* 0x0000000000017941 */ /* 0x000fea0003800000 */
.L_x_204:
        /* <DEDUP_REMOVED lines=12> */
.L_x_207:
[----:B------:R-:W-:Y:S05]  /*9f50*/  BSYNC B1 ;  /* 0x0000000000017941 */ /* 0x000fea0003800000 */
.L_x_206:
        /* <DEDUP_REMOVED lines=12> */
.L_x_209:
[----:B------:R-:W-:Y:S05]  /*a020*/  BSYNC B1 ;  /* 0x0000000000017941 */ /* 0x000fea0003800000 */
.L_x_208:
        /* <DEDUP_REMOVED lines=12> */
.L_x_211:
[----:B------:R-:W-:Y:S05]  /*a0f0*/  BSYNC B1 ;  /* 0x0000000000017941 */ /* 0x000fea0003800000 */
.L_x_210:
        /* <DEDUP_REMOVED lines=12> */
.L_x_213:
[----:B------:R-:W-:Y:S05]  /*a1c0*/  BSYNC B1 ;  /* 0x0000000000017941 */ /* 0x000fea0003800000 */
.L_x_212:
        /* <DEDUP_REMOVED lines=12> */
.L_x_215:
[----:B------:R-:W-:Y:S05]  /*a290*/  BSYNC B1 ;  /* 0x0000000000017941 */ /* 0x000fea0003800000 */
.L_x_214:
        /* <DEDUP_REMOVED lines=12> */
.L_x_217:
[----:B------:R-:W-:Y:S05]  /*a360*/  BSYNC B1 ;  /* 0x0000000000017941 */ /* 0x000fea0003800000 */
.L_x_216:
        /* <DEDUP_REMOVED lines=12> */
.L_x_219:
[----:B------:R-:W-:Y:S05]  /*a430*/  BSYNC B1 ;  /* 0x0000000000017941 */ /* 0x000fea0003800000 */
.L_x_218:
        /* <DEDUP_REMOVED lines=12> */
.L_x_221:
[----:B------:R-:W-:Y:S05]  /*a500*/  BSYNC B1 ;  /* 0x0000000000017941 */ /* 0x000fea0003800000 */
.L_x_220:
        /* <DEDUP_REMOVED lines=12> */
.L_x_223:
[----:B------:R-:W-:Y:S05]  /*a5d0*/  BSYNC B1 ;  /* 0x0000000000017941 */ /* 0x000fea0003800000 */
.L_x_222:
        /* <DEDUP_REMOVED lines=12> */
.L_x_225:
[----:B------:R-:W-:Y:S05]  /*a6a0*/  BSYNC B1 ;  /* 0x0000000000017941 */ /* 0x000fea0003800000 */
.L_x_224:
        /* <DEDUP_REMOVED lines=12> */
.L_x_227:
[----:B------:R-:W-:Y:S05]  /*a770*/  BSYNC B1 ;  /* 0x0000000000017941 */ /* 0x000fea0003800000 */
.L_x_226:
        /* <DEDUP_REMOVED lines=12> */
.L_x_229:
[----:B------:R-:W-:Y:S05]  /*a840*/  BSYNC B1 ;  /* 0x0000000000017941 */ /* 0x000fea0003800000 */
.L_x_228:
        /* <DEDUP_REMOVED lines=12> */
.L_x_231:
[----:B------:R-:W-:Y:S05]  /*a910*/  BSYNC B1 ;  /* 0x0000000000017941 */ /* 0x000fea0003800000 */
.L_x_230:
        /* <DEDUP_REMOVED lines=12> */
.L_x_233:
[----:B------:R-:W-:Y:S05]  /*a9e0*/  BSYNC B1 ;  /* 0x0000000000017941 */ /* 0x000fea0003800000 */
.L_x_232:
[----:B-----5:R-:W-:Y:S01]  /*a9f0*/  LOP3.LUT R2, R2, 0xff, RZ, 0xc0, !PT ;  /* 0x000000ff02027812 */ /* 0x020fe200078ec0ff */
[----:B------:R-:W-:Y:S01]  /*aa00*/  BSSY B1, `(.L_x_234) ;  /* 0x000000b000017945 */ /* 0x000fe20003800000 */
[----:B------:R-:W-:Y:S02]  /*aa10*/  ISETP.LT.OR P2, PT, R34, 0xc2, !P1 ;  /* 0x000000c22200780c */ /* 0x000fe40004f41670 */
[----:B------:R-:W-:-:S05]  /*aa20*/  F2FP.F16.E5M2.UNPACK_B R2, R2 ;  /* 0x00000002ff02723e */ /* 0x000fca00020004ff */
[----:B------:R-:W-:-:S05]  /*aa30*/  HADD2.F32 R2, -RZ, R2.H0_H0 ;  /* 0x20000002ff027230 */ /* 0x000fca0000004100 */
[----:B0-----:R-:W-:-:S04]  /*aa40*/  FMUL R3, R2, UR26 ;  /* 0x0000001a02037c20 */ /* 0x001fc80008400000 */
[----:B------:R-:W-:Y:S01]  /*aa50*/  FFMA R3, R0, UR27, R3 ;  /* 0x0000001b00037c23 */ /* 0x000fe20008000003 */
[----:B------:R-:W-:-:S04]  /*aa60*/  PRMT R0, RZ, 0x7610, R0 ;  /* 0x00007610ff007816 */ /* 0x000fc80000000000 */
[----:B------:R-:W-:-:S05]  /*aa70*/  F2FP.SATFINITE.E5M2.F32.PACK_AB_MERGE_C R3, RZ, R3, RZ ;  /* 0x00000003ff03723e */ /* 0x000fca00048060ff */
[----:B------:R0:W-:Y:S01]  /*aa80*/  @!P3 STG.E.U8 desc[UR24][R26.64+0xc0], R3 ;  /* 0x0000c0031a00b986 */ /* 0x0001e2000c101118 */
[----:B------:R-:W-:Y:S05]  /*aa90*/  @P2 BRA `(.L_x_235) ;  /* 0x0000000000042947 */ /* 0x000fea0003800000 */
[----:B------:R0:W5:Y:S02]  /*aaa0*/  LDG.E.U8 R0, desc[UR24][R30.64+0xc1] ;  /* 0x0000c1181e007981 */ /* 0x000164000c1e1100 */
.L_x_235:
[----:B------:R-:W-:Y:S05]  /*aab0*/  BSYNC B1 ;  /* 0x0000000000017941 */ /* 0x000fea0003800000 */
.L_x_234:
[----:B------:R-:W2:Y:S01]  /*aac0*/  LDL.LU R2, [R1] ;  /* 0x0000000001027983 */ /* 0x000ea20000300800 */
[----:B-----5:R-:W-:Y:S01]  /*aad0*/  LOP3.LUT R0, R0, 0xff, RZ, 0xc0, !PT ;  /* 0x000000ff00007812 */ /* 0x020fe200078ec0ff */
[----:B------:R-:W-:Y:S01]  /*aae0*/  BSSY B1, `(.L_x_236) ;  /* 0x000000b000017945 */ /* 0x000fe20003800000 */
[----:B------:R-:W-:Y:S02]  /*aaf0*/  ISETP.LT.OR P3, PT, R34, 0xc9, !P0 ;  /* 0x000000c92200780c */ /* 0x000fe40004761670 */
[----:B------:R-:W-:-:S05]  /*ab00*/  F2FP.F16.E5M2.UNPACK_B R0, R0 ;  /* 0x00000000ff00723e */ /* 0x000fca00020004ff */
[----:B------:R-:W-:-:S05]  /*ab10*/  HADD2.F32 R0, -RZ, R0.H0_H0 ;  /* 0x20000000ff007230 */ /* 0x000fca0000004100 */
[----:B------:R-:W-:-:S04]  /*ab20*/  FMUL R0, R0, UR26 ;  /* 0x0000001a00007c20 */ /* 0x000fc80008400000 */
[----:B--2---:R-:W-:-:S05]  /*ab30*/  FFMA R0, R2, UR27, R0 ;  /* 0x0000001b02007c23 */ /* 0x004fca0008000000 */
[----:B0-----:R-:W-:Y:S02]  /*ab40*/  F2FP.SATFINITE.E5M2.F32.PACK_AB_MERGE_C R3, RZ, R0, RZ ;  /* 0x00000000ff03723e */ /* 0x001fe400048060ff */
[----:B------:R-:W-:-:S03]  /*ab50*/  PRMT R0, RZ, 0x7610, R0 ;  /* 0x00007610ff007816 */ /* 0x000fc60000000000 */
[----:B------:R0:W-:Y:S01]  /*ab60*/  @!P2 STG.E.U8 desc[UR24][R26.64+0xc1], R3 ;  /* 0x0000c1031a00a986 */ /* 0x0001e2000c101118 */
[----:B------:R-:W-:Y:S05]  /*ab70*/  @P3 BRA `(.L_x_237) ;  /* 0x0000000000043947 */ /* 0x000fea0003800000 */
[----:B------:R2:W5:Y:S02]  /*ab80*/  LDG.E.U8 R0, desc[UR24][R28.64+0xc8] ;  /* 0x0000c8181c007981 */ /* 0x000564000c1e1100 */
.L_x_237:
[----:B------:R-:W-:Y:S05]  /*ab90*/  BSYNC B1 ;  /* 0x0000000000017941 */ /* 0x000fea0003800000 */
.L_x_236:
[----:B------:R-:W3:Y:S01]  /*aba0*/  LDL.LU R2, [R1+0x4] ;  /* 0x0000040001027983 */ /* 0x000ee20000300800 */
[----:B-----5:R-:W-:Y:S01]  /*abb0*/  LOP3.LUT R0, R0, 0xff, RZ, 0xc0, !PT ;  /* 0x000000ff00007812 */ /* 0x020fe200078ec0ff */
[----:B------:R-:W-:Y:S01]  /*abc0*/  BSSY B1, `(.L_x_238) ;  /* 0x000000b000017945 */ /* 0x000fe20003800000 */
[----:B------:R-:W-:Y:S02]  /*abd0*/  ISETP.LT.OR P2, PT, R34, 0xca, !P0 ;  /* 0x000000ca2200780c */ /* 0x000fe40004741670 */
[----:B------:R-:W-:-:S05]  /*abe0*/  F2FP.F16.E5M2.UNPACK_B R0, R0 ;  /* 0x00000000ff00723e */ /* 0x000fca00020004ff */
[----:B------:R-:W-:-:S05]  /*abf0*/  HADD2.F32 R0, -RZ, R0.H0_H0 ;  /* 0x20000000ff007230 */ /* 0x000fca0000004100 */
[----:B------:R-:W-:-:S04]  /*ac00*/  FMUL R0, R0, UR26 ;  /* 0x0000001a00007c20 */ /* 0x000fc80008400000 */
[----:B---3--:R-:W-:-:S05]  /*ac10*/  FFMA R0, R2, UR27, R0 ;  /* 0x0000001b02007c23 */ /* 0x008fca0008000000 */
[----:B0-----:R-:W-:Y:S02]  /*ac20*/  F2FP.SATFINITE.E5M2.F32.PACK_AB_MERGE_C R3, RZ, R0, RZ ;  /* 0x00000000ff03723e */ /* 0x001fe400048060ff */
[----:B------:R-:W-:-:S03]  /*ac30*/  PRMT R0, RZ, 0x7610, R0 ;  /* 0x00007610ff007816 */ /* 0x000fc60000000000 */
[----:B------:R0:W-:Y:S01]  /*ac40*/  @!P3 STG.E.U8 desc[UR24][R24.64+0xc8], R3 ;  /* 0x0000c8031800b986 */ /* 0x0001e2000c101118 */
[----:B------:R-:W-:Y:S05]  /*ac50*/  @P2 BRA `(.L_x_239) ;  /* 0x0000000000042947 */ /* 0x000fea0003800000 */
[----:B------:R3:W5:Y:S02]  /*ac60*/  LDG.E.U8 R0, desc[UR24][R28.64+0xc9] ;  /* 0x0000c9181c007981 */ /* 0x000764000c1e1100 */
.L_x_239:
[----:B------:R-:W-:Y:S05]  /*ac70*/  BSYNC B1 ;  /* 0x0000000000017941 */ /* 0x000fea0003800000 */
.L_x_238:
[----:B------:R-:W2:Y:S01]  /*ac80*/  LDL.LU R2, [R1+0x8] ;  /* 0x0000080001027983 */ /* 0x000ea20000300800 */
        /* <DEDUP_REMOVED lines=12> */
.L_x_241:
[----:B------:R-:W-:Y:S05]  /*ad50*/  BSYNC B1 ;  /* 0x0000000000017941 */ /* 0x000fea0003800000 */
.L_x_240:
        /* <DEDUP_REMOVED lines=13> */
.L_x_243:
[----:B------:R-:W-:Y:S05]  /*ae30*/  BSYNC B1 ;  /* 0x0000000000017941 */ /* 0x000fea0003800000 */
.L_x_242:
        /* <DEDUP_REMOVED lines=13> */
.L_x_245:
[----:B------:R-:W-:Y:S05]  /*af10*/  BSYNC B1 ;  /* 0x0000000000017941 */ /* 0x000fea0003800000 */
.L_x_244:
        /* <DEDUP_REMOVED lines=13> */
.L_x_247:
[----:B------:R-:W-:Y:S05]  /*aff0*/  BSYNC B1 ;  /* 0x0000000000017941 */ /* 0x000fea0003800000 */
.L_x_246:
        /* <DEDUP_REMOVED lines=13> */
.L_x_249:
[----:B------:R-:W-:Y:S05]  /*b0d0*/  BSYNC B1 ;  /* 0x0000000000017941 */ /* 0x000fea0003800000 */
.L_x_248:
        /* <DEDUP_REMOVED lines=13> */
.L_x_251:
[----:B------:R-:W-:Y:S05]  /*b1b0*/  BSYNC B1 ;  /* 0x0000000000017941 */ /* 0x000fea0003800000 */
.L_x_250:
        /* <DEDUP_REMOVED lines=13> */
.L_x_253:
[----:B------:R-:W-:Y:S05]  /*b290*/  BSYNC B1 ;  /* 0x0000000000017941 */ /* 0x000fea0003800000 */
.L_x_252:
        /* <DEDUP_REMOVED lines=13> */
.L_x_255:
[----:B------:R-:W-:Y:S05]  /*b370*/  BSYNC B1 ;  /* 0x0000000000017941 */ /* 0x000fea0003800000 */
.L_x_254:
        /* <DEDUP_REMOVED lines=13> */
.L_x_257:
[----:B------:R-:W-:Y:S05]  /*b450*/  BSYNC B1 ;  /* 0x0000000000017941 */ /* 0x000fea0003800000 */
.L_x_256:
        /* <DEDUP_REMOVED lines=13> */
.L_x_259:
[----:B------:R-:W-:Y:S05]  /*b530*/  BSYNC B1 ;  /* 0x0000000000017941 */ /* 0x000fea0003800000 */
.L_x_258:
        /* <DEDUP_REMOVED lines=13> */
.L_x_261:
[----:B------:R-:W-:Y:S05]  /*b610*/  BSYNC B1 ;  /* 0x0000000000017941 */ /* 0x000fea0003800000 */
.L_x_260:
        /* <DEDUP_REMOVED lines=13> */
.L_x_263:
[----:B------:R-:W-:Y:S05]  /*b6f0*/  BSYNC B1 ;  /* 0x0000000000017941 */ /* 0x000fea0003800000 */
.L_x_262:
        /* <DEDUP_REMOVED lines=13> */
.L_x_265:
[----:B------:R-:W-:Y:S05]  /*b7d0*/  BSYNC B1 ;  /* 0x0000000000017941 */ /* 0x000fea0003800000 */
.L_x_264:
        /* <DEDUP_REMOVED lines=13> */
.L_x_267:
[----:B------:R-:W-:Y:S05]  /*b8b0*/  BSYNC B1 ;  /* 0x0000000000017941 */ /* 0x000fea0003800000 */
.L_x_266:
        /* <DEDUP_REMOVED lines=13> */
.L_x_269:
[----:B------:R-:W-:Y:S05]  /*b990*/  BSYNC B1 ;  /* 0x0000000000017941 */ /* 0x000fea0003800000 */
.L_x_268:
        /* <DEDUP_REMOVED lines=13> */
.L_x_271:
[----:B------:R-:W-:Y:S05]  /*ba70*/  BSYNC B1 ;  /* 0x0000000000017941 */ /* 0x000fea0003800000 */
.L_x_270:
        /* <DEDUP_REMOVED lines=13> */
.L_x_273:
[----:B------:R-:W-:Y:S05]  /*bb50*/  BSYNC B1 ;  /* 0x0000000000017941 */ /* 0x000fea0003800000 */
.L_x_272:
        /* <DEDUP_REMOVED lines=13> */
.L_x_275:
[----:B------:R-:W-:Y:S05]  /*bc30*/  BSYNC B1 ;  /* 0x0000000000017941 */ /* 0x000fea0003800000 */
.L_x_274:
        /* <DEDUP_REMOVED lines=13> */
.L_x_277:
[----:B------:R-:W-:Y:S05]  /*bd10*/  BSYNC B1 ;  /* 0x0000000000017941 */ /* 0x000fea0003800000 */
.L_x_276:
        /* <DEDUP_REMOVED lines=13> */
.L_x_279:
[----:B------:R-:W-:Y:S05]  /*bdf0*/  BSYNC B1 ;  /* 0x0000000000017941 */ /* 0x000fea0003800000 */
.L_x_278:
        /* <DEDUP_REMOVED lines=13> */
.L_x_281:
[----:B------:R-:W-:Y:S05]  /*bed0*/  BSYNC B1 ;  /* 0x0000000000017941 */ /* 0x000fea0003800000 */
.L_x_280:
        /* <DEDUP_REMOVED lines=13> */
.L_x_283:
[----:B------:R-:W-:Y:S05]  /*bfb0*/  BSYNC B1 ;  /* 0x0000000000017941 */ /* 0x000fea0003800000 */
.L_x_282:
        /* <DEDUP_REMOVED lines=13> */
.L_x_285:
[----:B------:R-:W-:Y:S05]  /*c090*/  BSYNC B1 ;  /* 0x0000000000017941 */ /* 0x000fea0003800000 */
.L_x_284:
        /* <DEDUP_REMOVED lines=13> */
.L_x_287:
[----:B------:R-:W-:Y:S05]  /*c170*/  BSYNC B1 ;  /* 0x0000000000017941 */ /* 0x000fea0003800000 */
.L_x_286:
        /* <DEDUP_REMOVED lines=13> */
.L_x_289:
[----:B------:R-:W-:Y:S05]  /*c250*/  BSYNC B1 ;  /* 0x0000000000017941 */ /* 0x000fea0003800000 */
.L_x_288:
        /* <DEDUP_REMOVED lines=13> */
.L_x_291:
[----:B------:R-:W-:Y:S05]  /*c330*/  BSYNC B1 ;  /* 0x0000000000017941 */ /* 0x000fea0003800000 */
.L_x_290:
[----:B------:R-:W-:Y:S05]  /*c340*/  @P1 BRA `(.L_x_292) ;  /* 0x0000002000a01947 */ /* 0x000fea0003800000 */
[----:B------:R-:W2:Y:S01]  /*c350*/  LDL.LU R2, [R1+0x70] ;  /* 0x0000700001027983 */ /* 0x000ea20000300800 */
[----:B-----5:R-:W-:-:S04]  /*c360*/  LOP3.LUT R0, R0, 0xff, RZ, 0xc0, !PT ;  /* 0x000000ff00007812 */ /* 0x020fc800078ec0ff */
[----:B------:R-:W-:-:S05]  /*c370*/  F2FP.F16.E5M2.UNPACK_B R0, R0 ;  /* 0x00000000ff00723e */ /* 0x000fca00020004ff */
[----:B------:R-:W-:-:S05]  /*c380*/  HADD2.F32 R0, -RZ, R0.H0_H0 ;  /* 0x20000000ff007230 */ /* 0x000fca0000004100 */
[----:B------:R-:W-:-:S04]  /*c390*/  FMUL R0, R0, UR26 ;  /* 0x0000001a00007c20 */ /* 0x000fc80008400000 */
[----:B--2---:R-:W-:-:S05]  /*c3a0*/  FFMA R0, R2, UR27, R0 ;  /* 0x0000001b02007c23 */ /* 0x004fca0008000000 */
[----:B0-----:R-:W-:-:S05]  /*c3b0*/  F2FP.SATFINITE.E5M2.F32.PACK_AB_MERGE_C R3, RZ, R0, RZ ;  /* 0x00000000ff03723e */ /* 0x001fca00048060ff */
[----:B------:R0:W-:Y:S01]  /*c3c0*/  STG.E.U8 desc[UR24][R26.64+0xf9], R3 ;  /* 0x0000f9031a007986 */ /* 0x0001e2000c101118 */
[----:B------:R-:W-:Y:S05]  /*c3d0*/  BRA `(.L_x_292) ;  /* 0x00000020007c7947 */ /* 0x000fea0003800000 */
.L_x_35:
[----:B------:R-:W-:Y:S01]  /*c3e0*/  ISETP.GE.AND P1, PT, R39, 0x1, PT ;  /* 0x000000012700780c */ /* 0x000fe20003f26270 */
[----:B------:R-:W-:Y:S01]  /*c3f0*/  FMUL R226, R226, UR27 ;  /* 0x0000001be2e27c20 */ /* 0x000fe20008400000 */
[----:B------:R-:W-:Y:S02]  /*c400*/  FMUL R227, R227, UR27 ;  /* 0x0000001be3e37c20 */ /* 0x000fe40008400000 */
[C---:B------:R-:W-:Y:S02]  /*c410*/  ISETP.LT.OR P3, PT, R34.reuse, 0x2, !P1 ;  /* 0x000000022200780c */ /* 0x040fe40004f61670 */
[----:B------:R-:W-:Y:S02]  /*c420*/  ISETP.LT.OR P2, PT, R34, 0x1, !P1 ;  /* 0x000000012200780c */ /* 0x000fe40004f41670 */
[----:B------:R-:W-:Y:S02]  /*c430*/  F2FP.SATFINITE.E5M2.F32.PACK_AB_MERGE_C R29, RZ, R226, RZ ;  /* 0x000000e2ff1d723e */ /* 0x000fe400048060ff */
[----:B------:R-:W-:-:S02]  /*c440*/  F2FP.SATFINITE.E5M2.F32.PACK_AB_MERGE_C R227, RZ, R227, RZ ;  /* 0x000000e3ffe3723e */ /* 0x000fc400048060ff */
[----:B------:R-:W-:Y:S01]  /*c450*/  ISETP.GE.AND P0, PT, R39, 0x9, PT ;  /* 0x000000092700780c */ /* 0x000fe20003f06270 */
[----:B------:R-:W-:Y:S01]  /*c460*/  FMUL R225, R225, UR27 ;  /* 0x0000001be1e17c20 */ /* 0x000fe20008400000 */
[----:B------:R-:W-:Y:S01]  /*c470*/  ISETP.LT.OR P5, PT, R34, 0x9, !P1 ;  /* 0x000000092200780c */ /* 0x000fe20004fa1670 */
[----:B------:R-:W-:Y:S01]  /*c480*/  FMUL R224, R224, UR27 ;  /* 0x0000001be0e07c20 */ /* 0x000fe20008400000 */
[C---:B------:R-:W-:Y:S01]  /*c490*/  ISETP.LT.OR P4, PT, R34.reuse, 0x2, !P0 ;  /* 0x000000022200780c */ /* 0x040fe20004781670 */
[----:B------:R1:W-:Y:S01]  /*c4a0*/  @!P3 STG.E.U8 desc[UR24][R24.64+0x1], R29 ;  /* 0x0000011d1800b986 */ /* 0x0003e2000c101118 */
[C---:B------:R-:W-:Y:S02]  /*c4b0*/  ISETP.LT.OR P3, PT, R34.reuse, 0x1, !P0 ;  /* 0x000000012200780c */ /* 0x040fe40004761670 */
[C---:B------:R-:W-:Y:S01]  /*c4c0*/  ISETP.LT.OR P6, PT, R34.reuse, 0xa, !P1 ;  /* 0x0000000a2200780c */ /* 0x040fe20004fc1670 */
[----:B------:R2:W-:Y:S01]  /*c4d0*/  @!P2 STG.E.U8 desc[UR24][R24.64], R227 ;  /* 0x000000e31800a986 */ /* 0x0005e2000c101118 */
[----:B------:R-:W-:Y:S01]  /*c4e0*/  ISETP.LT.OR P2, PT, R34, 0x9, !P0 ;  /* 0x000000092200780c */ /* 0x000fe20004741670 */
[----:B------:R-:W-:Y:S01]  /*c4f0*/  FMUL R223, R223, UR27 ;  /* 0x0000001bdfdf7c20 */ /* 0x000fe20008400000 */
[----:B------:R-:W-:Y:S01]  /*c500*/  FMUL R222, R222, UR27 ;  /* 0x0000001bdede7c20 */ /* 0x000fe20008400000 */
[----:B------:R-:W-:Y:S01]  /*c510*/  FMUL R221, R221, UR27 ;  /* 0x0000001bdddd7c20 */ /* 0x000fe20008400000 */
[----:B------:R-:W-:Y:S01]  /*c520*/  F2FP.SATFINITE.E5M2.F32.PACK_AB_MERGE_C R225, RZ, R225, RZ ;  /* 0x000000e1ffe1723e */ /* 0x000fe200048060ff */
[----:B------:R-:W4:Y:S01]  /*c530*/  LDL.LU R226, [R1+0x10] ;  /* 0x0000100001e27983 */ /* 0x000f220000300800 */
[----:B------:R-:W-:-:S02]  /*c540*/  F2FP.SATFINITE.E5M2.F32.PACK_AB_MERGE_C R223, RZ, R223, RZ ;  /* 0x000000dfffdf723e */ /* 0x000fc400048060ff */
[----:B-1----:R-:W-:Y:S02]  /*c550*/  F2FP.SATFINITE.E5M2.F32.PACK_AB_MERGE_C R29, RZ, R224, RZ ;  /* 0x000000e0ff1d723e */ /* 0x002fe400048060ff */
[----:B------:R-:W-:Y:S01]  /*c560*/  F2FP.SATFINITE.E5M2.F32.PACK_AB_MERGE_C R31, RZ, R222, RZ ;  /* 0x000000deff1f723e */ /* 0x000fe200048060ff */
[----:B--2---:R-:W2:Y:S01]  /*c570*/  LDL.LU R227, [R1+0xc] ;  /* 0x00000c0001e37983 */ /* 0x004ea20000300800 */
[----:B------:R-:W-:Y:S01]  /*c580*/  F2FP.SATFINITE.E5M2.F32.PACK_AB_MERGE_C R221, RZ, R221, RZ ;  /* 0x000000ddffdd723e */ /* 0x000fe200048060ff */
[----:B------:R-:W-:Y:S02]  /*c590*/  FMUL R220, R220, UR27 ;  /* 0x0000001bdcdc7c20 */ /* 0x000fe40008400000 */
[----:B------:R-:W3:Y:S04]  /*c5a0*/  LDL.LU R224, [R1+0x8] ;  /* 0x0000080001e07983 */ /* 0x000ee80000300800 */
[----:B------:R-:W4:Y:S04]  /*c5b0*/  LDL.LU R222, [R1+0x4] ;  /* 0x0000040001de7983 */ /* 0x000f280000300800 */
[----:B------:R1:W-:Y:S04]  /*c5c0*/  @!P3 STG.E.U8 desc[UR24][R26.64], R225 ;  /* 0x000000e11a00b986 */ /* 0x0003e8000c101118 */
[----:B------:R0:W-:Y:S04]  /*c5d0*/  @!P4 STG.E.U8 desc[UR24][R26.64+0x1], R29 ;  /* 0x0000011d1a00c986 */ /* 0x0001e8000c101118 */
[----:B------:R0:W-:Y:S04]  /*c5e0*/  @!P5 STG.E.U8 desc[UR24][R24.64+0x8], R223 ;  /* 0x000008df1800d986 */ /* 0x0001e8000c101118 */
[----:B-1----:R-:W2:Y:S04]  /*c5f0*/  LDL.LU R225, [R1+0x1c] ;  /* 0x00001c0001e17983 */ /* 0x002ea80000300800 */
[----:B------:R-:W-:Y:S01]  /*c600*/  @!P6 STG.E.U8 desc[UR24][R24.64+0x9], R31 ;  /* 0x0000091f1800e986 */ /* 0x000fe2000c101118 */
[----:B0-----:R-:W-:-:S03]  /*c610*/  F2FP.SATFINITE.E5M2.F32.PACK_AB_MERGE_C R29, RZ, R220, RZ ;  /* 0x000000dcff1d723e */ /* 0x001fc600048060ff */
[----:B------:R-:W2:Y:S01]  /*c620*/  LDL.LU R223, [R1+0x18] ;  /* 0x0000180001df7983 */ /* 0x000ea20000300800 */
[----:B------:R-:W-:-:S03]  /*c630*/  ISETP.LT.OR P3, PT, R34, 0xa, !P0 ;  /* 0x0000000a2200780c */ /* 0x000fc60004761670 */
[----:B------:R0:W-:Y:S04]  /*c640*/  @!P2 STG.E.U8 desc[UR24][R26.64+0x8], R221 ;  /* 0x000008dd1a00a986 */ /* 0x0001e8000c101118 */
[----:B0-----:R-:W2:Y:S01]  /*c650*/  LDL.LU R221, [R1+0x14] ;  /* 0x0000140001dd7983 */ /* 0x001ea20000300800 */
[C---:B------:R-:W-:Y:S01]  /*c660*/  ISETP.LT.OR P2, PT, R34.reuse, 0x11, !P1 ;  /* 0x000000112200780c */ /* 0x040fe20004f41670 */
[----:B------:R-:W-:Y:S01]  /*c670*/  FMUL R219, R219, UR27 ;  /* 0x0000001bdbdb7c20 */ /* 0x000fe20008400000 */
[C---:B------:R-:W-:Y:S01]  /*c680*/  ISETP.LT.OR P4, PT, R34.reuse, 0x12, !P1 ;  /* 0x000000122200780c */ /* 0x040fe20004f81670 */
[----:B------:R-:W3:Y:S01]  /*c690*/  LDL.LU R220, [R1] ;  /* 0x0000000001dc7983 */ /* 0x000ee20000300800 */
[----:B------:R-:W-:Y:S01]  /*c6a0*/  ISETP.LT.OR P5, PT, R34, 0x11, !P0 ;  /* 0x000000112200780c */ /* 0x000fe200047a1670 */
[----:B------:R-:W-:Y:S01]  /*c6b0*/  FMUL R218, R218, UR27 ;  /* 0x0000001bdada7c20 */ /* 0x000fe20008400000 */
[----:B------:R-:W-:Y:S01]  /*c6c0*/  ISETP.LT.OR P6, PT, R34, 0x12, !P0 ;  /* 0x000000122200780c */ /* 0x000fe200047c1670 */
[----:B------:R-:W-:Y:S01]  /*c6d0*/  FMUL R217, R217, UR27 ;  /* 0x0000001bd9d97c20 */ /* 0x000fe20008400000 */
[----:B------:R-:W-:Y:S01]  /*c6e0*/  FMUL R216, R216, UR27 ;  /* 0x0000001bd8d87c20 */ /* 0x000fe20008400000 */
[----:B------:R-:W-:-:S02]  /*c6f0*/  F2FP.SATFINITE.E5M2.F32.PACK_AB_MERGE_C R219, RZ, R219, RZ ;  /* 0x000000dbffdb723e */ /* 0x000fc400048060ff */
[----:B------:R-:W-:Y:S02]  /*c700*/  F2FP.SATFINITE.E5M2.F32.PACK_AB_MERGE_C R31, RZ, R218, RZ ;  /* 0x000000daff1f723e */ /* 0x000fe400048060ff */
[----:B------:R-:W-:Y:S02]  /*c710*/  F2FP.SATFINITE.E5M2.F32.PACK_AB_MERGE_C R217, RZ, R217, RZ ;  /* 0x000000d9ffd9723e */ /* 0x000fe400048060ff */
[----:B------:R-:W-:Y:S01]  /*c720*/  F2FP.SATFINITE.E5M2.F32.PACK_AB_MERGE_C R33, RZ, R216, RZ ;  /* 0x000000d8ff21723e */ /* 0x000fe200048060ff */
[----:B------:R0:W-:Y:S01]  /*c730*/  @!P3 STG.E.U8 desc[UR24][R26.64+0x9], R29 ;  /* 0x0000091d1a00b986 */ /* 0x0001e2000c101118 */
[----:B------:R-:W-:-:S03]  /*c740*/  ISETP.LT.OR P3, PT, R34, 0x19, !P1 ;  /* 0x000000192200780c */ /* 0x000fc60004f61670 */
[----:B------:R-:W-:Y:S01]  /*c750*/  @!P2 STG.E.U8 desc[UR24][R24.64+0x10], R219 ;  /* 0x000010db1800a986 */ /* 0x000fe2000c101118 */
[----:B------:R-:W-:-:S03]  /*c760*/  ISETP.LT.OR P2, PT, R34, 0x21, !P1 ;  /* 0x000000212200780c */ /* 0x000fc60004f41670 */
[----:B------:R1:W-:Y:S01]  /*c770*/  @!P4 STG.E.U8 desc[UR24][R24.64+0x11], R31 ;  /* 0x0000111f1800c986 */ /* 0x0003e2000c101118 */
[----:B------:R-:W-:-:S03]  /*c780*/  ISETP.LT.OR P4, PT, R34, 0x1a, !P1 ;  /* 0x0000001a2200780c */ /* 0x000fc60004f81670 */
[----:B------:R-:W-:Y:S01]  /*c790*/  @!P5 STG.E.U8 desc[UR24][R26.64+0x10], R217 ;  /* 0x000010d91a00d986 */ /* 0x000fe2000c101118 */
[----:B------:R-:W-:-:S03]  /*c7a0*/  ISETP.LT.OR P5, PT, R34, 0x19, !P0 ;  /* 0x000000192200780c */ /* 0x000fc600047a1670 */
[----:B------:R-:W-:Y:S01]  /*c7b0*/  @!P6 STG.E.U8 desc[UR24][R26.64+0x11], R33 ;  /* 0x000011211a00e986 */ /* 0x000fe2000c101118 */
[----:B------:R-:W-:Y:S01]  /*c7c0*/  ISETP.LT.OR P6, PT, R34, 0x1a, !P0 ;  /* 0x0000001a2200780c */ /* 0x000fe200047c1670 */
[----:B------:R-:W-:Y:S01]  /*c7d0*/  FMUL R215, R215, UR27 ;  /* 0x0000001bd7d77c20 */ /* 0x000fe20008400000 */
[----:B------:R-:W-:Y:S01]  /*c7e0*/  FMUL R214, R214, UR27 ;  /* 0x0000001bd6d67c20 */ /* 0x000fe20008400000 */
[----:B------:R-:W-:Y:S01]  /*c7f0*/  FMUL R213, R213, UR27 ;  /* 0x0000001bd5d57c20 */ /* 0x000fe20008400000 */
[----:B------:R-:W-:Y:S01]  /*c800*/  FMUL R212, R212, UR27 ;  /* 0x0000001bd4d47c20 */ /* 0x000fe20008400000 */
[----:B------:R-:W-:Y:S01]  /*c810*/  FMUL R211, R211, UR27 ;  /* 0x0000001bd3d37c20 */ /* 0x000fe20008400000 */
[----:B------:R-:W-:Y:S02]  /*c820*/  F2FP.SATFINITE.E5M2.F32.PACK_AB_MERGE_C R215, RZ, R215, RZ ;  /* 0x000000d7ffd7723e */ /* 0x000fe400048060ff */
[----:B0-----:R-:W-:Y:S02]  /*c830*/  F2FP.SATFINITE.E5M2.F32.PACK_AB_MERGE_C R29, RZ, R214, RZ ;  /* 0x000000d6ff1d723e */ /* 0x001fe400048060ff */
[----:B------:R-:W-:-:S02]  /*c840*/  F2FP.SATFINITE.E5M2.F32.PACK_AB_MERGE_C R213, RZ, R213, RZ ;  /* 0x000000d5ffd5723e */ /* 0x000fc400048060ff */
[----:B-1----:R-:W-:Y:S02]  /*c850*/  F2FP.SATFINITE.E5M2.F32.PACK_AB_MERGE_C R31, RZ, R212, RZ ;  /* 0x000000d4ff1f723e */ /* 0x002fe400048060ff */
[----:B------:R-:W-:Y:S01]  /*c860*/  F2FP.SATFINITE.E5M2.F32.PACK_AB_MERGE_C R211, RZ, R211, RZ ;  /* 0x000000d3ffd3723e */ /* 0x000fe200048060ff */
[----:B------:R-:W-:Y:S01]  /*c870*/  @!P3 STG.E.U8 desc[UR24][R24.64+0x18], R215 ;  /* 0x000018d71800b986 */ /* 0x000fe2000c101118 */
[----:B------:R-:W-:-:S03]  /*c880*/  ISETP.LT.OR P3, PT, R34, 0x22, !P1 ;  /* 0x000000222200780c */ /* 0x000fc60004f61670 */
[----:B------:R0:W-:Y:S01]  /*c890*/  @!P4 STG.E.U8 desc[UR24][R24.64+0x19], R29 ;  /* 0x0000191d1800c986 */ /* 0x0001e2000c101118 */
[----:B------:R-:W-:-:S03]  /*c8a0*/  ISETP.LT.OR P4, PT, R34, 0x22, !P0 ;  /* 0x000000222200780c */ /* 0x000fc60004781670 */
[----:B------:R-:W-:Y:S01]  /*c8b0*/  @!P5 STG.E.U8 desc[UR24][R26.64+0x18], R213 ;  /* 0x000018d51a00d986 */ /* 0x000fe2000c101118 */
[----:B------:R-:W-:-:S03]  /*c8c0*/  ISETP.LT.OR P5, PT, R34, 0x29, !P1 ;  /* 0x000000292200780c */ /* 0x000fc60004fa1670 */
[----:B------:R1:W-:Y:S01]  /*c8d0*/  @!P6 STG.E.U8 desc[UR24][R26.64+0x19], R31 ;  /* 0x0000191f1a00e986 */ /* 0x0003e2000c101118 */
        /* <DEDUP_REMOVED lines=8> */
[----:B0-----:R-:W-:Y:S02]  /*c960*/  F2FP.SATFINITE.E5M2.F32.PACK_AB_MERGE_C R29, RZ, R210, RZ ;  /* 0x000000d2ff1d723e */ /* 0x001fe400048060ff */
[----:B------:R-:W-:Y:S02]  /*c970*/  F2FP.SATFINITE.E5M2.F32.PACK_AB_MERGE_C R209, RZ, R209, RZ ;  /* 0x000000d1ffd1723e */ /* 0x000fe400048060ff */
[----:B-1----:R-:W-:-:S02]  /*c980*/  F2FP.SATFINITE.E5M2.F32.PACK_AB_MERGE_C R31, RZ, R208, RZ ;  /* 0x000000d0ff1f723e */ /* 0x002fc400048060ff */
        /* <DEDUP_REMOVED lines=228> */
[----:B------:R-:W-:Y:S01]  /*d7d0*/  @!P6 STG.E.U8 desc[UR24][R26.64+0x91], R31 ;  /* 0x0000911f1a00e986 */ /* 0x000fe2000c101118 */
[----:B------:R-:W-:-:S03]  /*d7e0*/  ISETP.LT.OR P6, PT, R34, 0xa2, !P1 ;  /* 0x000000a22200780c */ /* 0x000fc60004fc1670 */
[----:B------:R1:W-:Y:S01]  /*d7f0*/  @!P2 STG.E.U8 desc[UR24][R24.64+0x98], R23 ;  /* 0x000098171800a986 */ /* 0x0003e2000c101118 */
        /* <DEDUP_REMOVED lines=8> */
[----:B------:R-:W-:-:S02]  /*d880*/  F2FP.SATFINITE.E5M2.F32.PACK_AB_MERGE_C R19, RZ, R19, RZ ;  /* 0x00000013ff13723e */ /* 0x000fc400048060ff */
[----:B-1----:R-:W-:Y:S02]  /*d890*/  F2FP.SATFINITE.E5M2.F32.PACK_AB_MERGE_C R23, RZ, R20, RZ ;  /* 0x00000014ff17723e */ /* 0x002fe400048060ff */
[----:B------:R-:W-:Y:S01]  /*d8a0*/  F2FP.SATFINITE.E5M2.F32.PACK_AB_MERGE_C R31, RZ, R18, RZ ;  /* 0x00000012ff1f723e */ /* 0x000fe200048060ff */
[----:B------:R-:W-:Y:S01]  /*d8b0*/  @!P3 STG.E.U8 desc[UR24][R24.64+0x99], R29 ;  /* 0x0000991d1800b986 */ /* 0x000fe2000c101118 */
[----:B------:R-:W-:-:S03]  /*d8c0*/  ISETP.LT.OR P3, PT, R34, 0xa1, !P0 ;  /* 0x000000a12200780c */ /* 0x000fc60004761670 */
[----:B------:R-:W-:Y:S01]  /*d8d0*/  @!P2 STG.E.U8 desc[UR24][R26.64+0x98], R21 ;  /* 0x000098151a00a986 */ /* 0x000fe2000c101118 */
        /* <DEDUP_REMOVED lines=15> */
[----:B------:R-:W-:Y:S02]  /*d9d0*/  F2FP.SATFINITE.E5M2.F32.PACK_AB_MERGE_C R21, RZ, R14, RZ ;  /* 0x0000000eff15723e */ /* 0x000fe400048060ff */
[----:B------:R-:W-:Y:S01]  /*d9e0*/  F2FP.SATFINITE.E5M2.F32.PACK_AB_MERGE_C R13, RZ, R13, RZ ;  /* 0x0000000dff0d723e */ /* 0x000fe200048060ff */
[----:B------:R-:W-:Y:S01]  /*d9f0*/  @!P3 STG.E.U8 desc[UR24][R26.64+0xa0], R17 ;  /* 0x0000a0111a00b986 */ /* 0x000fe2000c101118 */
[----:B------:R-:W-:-:S03]  /*da00*/  ISETP.LT.OR P3, PT, R34, 0xaa, !P0 ;  /* 0x000000aa2200780c */ /* 0x000fc60004761670 */
[----:B------:R-:W-:Y:S01]  /*da10*/  @!P4 STG.E.U8 desc[UR24][R26.64+0xa1], R19 ;  /* 0x0000a1131a00c986 */ /* 0x000fe2000c101118 */
[----:B------:R-:W-:-:S03]  /*da20*/  ISETP.LT.OR P4, PT, R34, 0xb2, !P1 ;  /* 0x000000b22200780c */ /* 0x000fc60004f81670 */
[----:B------:R0:W-:Y:S01]  /*da30*/  @!P5 STG.E.U8 desc[UR24][R24.64+0xa8], R15 ;  /* 0x0000a80f1800d986 */ /* 0x0001e2000c101118 */
[----:B------:R-:W-:-:S03]  /*da40*/  ISETP.LT.OR P5, PT, R34, 0xb1, !P0 ;  /* 0x000000b12200780c */ /* 0x000fc600047a1670 */
[----:B------:R-:W-:Y:S01]  /*da50*/  @!P6 STG.E.U8 desc[UR24][R24.64+0xa9], R21 ;  /* 0x0000a9151800e986 */ /* 0x000fe2000c101118 */
[----:B------:R-:W-:-:S03]  /*da60*/  FMUL R12, R12, UR27 ;  /* 0x0000001b0c0c7c20 */ /* 0x000fc60008400000 */
[----:B------:R1:W-:Y:S01]  /*da70*/  @!P2 STG.E.U8 desc[UR24][R26.64+0xa8], R13 ;  /* 0x0000a80d1a00a986 */ /* 0x0003e2000c101118 */
[----:B------:R-:W-:Y:S01]  /*da80*/  ISETP.LT.OR P2, PT, R34, 0xb1, !P1 ;  /* 0x000000b12200780c */ /* 0x000fe20004f41670 */
[----:B------:R-:W-:Y:S01]  /*da90*/  FMUL R11, R11, UR27 ;  /* 0x0000001b0b0b7c20 */ /* 0x000fe20008400000 */
[----:B------:R-:W-:Y:S01]  /*daa0*/  FMUL R10, R10, UR27 ;  /* 0x0000001b0a0a7c20 */ /* 0x000fe20008400000 */
[----:B------:R-:W-:Y:S01]  /*dab0*/  FMUL R9, R9, UR27 ;  /* 0x0000001b09097c20 */ /* 0x000fe20008400000 */
[----:B------:R-:W-:Y:S02]  /*dac0*/  ISETP.LT.OR P6, PT, R34, 0xb2, !P0 ;  /* 0x000000b22200780c */ /* 0x000fe400047c1670 */
[----:B0-----:R-:W-:Y:S01]  /*dad0*/  F2FP.SATFINITE.E5M2.F32.PACK_AB_MERGE_C R15, RZ, R12, RZ ;  /* 0x0000000cff0f723e */ /* 0x001fe200048060ff */
[----:B------:R-:W-:Y:S01]  /*dae0*/  FMUL R8, R8, UR27 ;  /* 0x0000001b08087c20 */ /* 0x000fe20008400000 */
[----:B------:R-:W-:Y:S02]  /*daf0*/  F2FP.SATFINITE.E5M2.F32.PACK_AB_MERGE_C R11, RZ, R11, RZ ;  /* 0x0000000bff0b723e */ /* 0x000fe400048060ff */
[----:B------:R-:W-:-:S02]  /*db00*/  F2FP.SATFINITE.E5M2.F32.PACK_AB_MERGE_C R9, RZ, R9, RZ ;  /* 0x00000009ff09723e */ /* 0x000fc400048060ff */
[----:B-1----:R-:W-:Y:S01]  /*db10*/  F2FP.SATFINITE.E5M2.F32.PACK_AB_MERGE_C R13, RZ, R10, RZ ;  /* 0x0000000aff0d723e */ /* 0x002fe200048060ff */
[----:B------:R-:W-:Y:S01]  /*db20*/  @!P3 STG.E.U8 desc[UR24][R26.64+0xa9], R15 ;  /* 0x0000a90f1a00b986 */ /* 0x000fe2000c101118 */
[----:B------:R-:W-:Y:S02]  /*db30*/  F2FP.SATFINITE.E5M2.F32.PACK_AB_MERGE_C R17, RZ, R8, RZ ;  /* 0x00000008ff11723e */ /* 0x000fe400048060ff */
[C---:B------:R-:W-:Y:S01]  /*db40*/  ISETP.LT.OR P3, PT, R34.reuse, 0xb9, !P1 ;  /* 0x000000b92200780c */ /* 0x040fe20004f61670 */
[----:B------:R-:W-:Y:S04]  /*db50*/  @!P2 STG.E.U8 desc[UR24][R24.64+0xb0], R11 ;  /* 0x0000b00b1800a986 */ /* 0x000fe8000c101118 */
[----:B------:R-:W-:Y:S01]  /*db60*/  @!P4 STG.E.U8 desc[UR24][R24.64+0xb1], R13 ;  /* 0x0000b10d1800c986 */ /* 0x000fe2000c101118 */
[----:B------:R-:W-:-:S03]  /*db70*/  ISETP.LT.OR P4, PT, R34, 0xba, !P1 ;  /* 0x000000ba2200780c */ /* 0x000fc60004f81670 */
[----:B------:R0:W-:Y:S01]  /*db80*/  @!P5 STG.E.U8 desc[UR24][R26.64+0xb0], R9 ;  /* 0x0000b0091a00d986 */ /* 0x0001e2000c101118 */
[----:B------:R-:W-:Y:S01]  /*db90*/  ISETP.LT.OR P5, PT, R34, 0xb9, !P0 ;  /* 0x000000b92200780c */ /* 0x000fe200047a1670 */
[----:B------:R-:W-:Y:S01]  /*dba0*/  FMUL R7, R7, UR27 ;  /* 0x0000001b07077c20 */ /* 0x000fe20008400000 */
[----:B------:R-:W-:Y:S01]  /*dbb0*/  FMUL R6, R6, UR27 ;  /* 0x0000001b06067c20 */ /* 0x000fe20008400000 */
[----:B-----5:R-:W-:Y:S01]  /*dbc0*/  FMUL R5, R5, UR27 ;  /* 0x0000001b05057c20 */ /* 0x020fe20008400000 */
[----:B------:R-:W-:Y:S01]  /*dbd0*/  @!P6 STG.E.U8 desc[UR24][R26.64+0xb1], R17 ;  /* 0x0000b1111a00e986 */ /* 0x000fe2000c101118 */
[C---:B------:R-:W-:Y:S02]  /*dbe0*/  ISETP.LT.OR P6, PT, R34.reuse, 0xba, !P0 ;  /* 0x000000ba2200780c */ /* 0x040fe400047c1670 */
[----:B------:R-:W-:Y:S01]  /*dbf0*/  ISETP.LT.OR P2, PT, R34, 0xc1, !P1 ;  /* 0x000000c12200780c */ /* 0x000fe20004f41670 */
[----:B------:R-:W-:Y:S01]  /*dc00*/  FMUL R4, R4, UR27 ;  /* 0x0000001b04047c20 */ /* 0x000fe20008400000 */
[----:B------:R-:W-:-:S02]  /*dc10*/  F2FP.SATFINITE.E5M2.F32.PACK_AB_MERGE_C R7, RZ, R7, RZ ;  /* 0x00000007ff07723e */ /* 0x000fc400048060ff */
[----:B0-----:R-:W-:Y:S01]  /*dc20*/  F2FP.SATFINITE.E5M2.F32.PACK_AB_MERGE_C R9, RZ, R6, RZ ;  /* 0x00000006ff09723e */ /* 0x001fe200048060ff */
[----:B------:R-:W-:Y:S01]  /*dc30*/  FMUL R3, R3, UR27 ;  /* 0x0000001b03037c20 */ /* 0x000fe20008400000 */
[----:B------:R-:W-:Y:S01]  /*dc40*/  F2FP.SATFINITE.E5M2.F32.PACK_AB_MERGE_C R5, RZ, R5, RZ ;  /* 0x00000005ff05723e */ /* 0x000fe200048060ff */
[----:B------:R-:W-:Y:S01]  /*dc50*/  FMUL R2, R2, UR27 ;  /* 0x0000001b02027c20 */ /* 0x000fe20008400000 */
[----:B------:R0:W-:Y:S01]  /*dc60*/  @!P3 STG.E.U8 desc[UR24][R24.64+0xb8], R7 ;  /* 0x0000b8071800b986 */ /* 0x0001e2000c101118 */
[----:B------:R-:W-:Y:S01]  /*dc70*/  F2FP.SATFINITE.E5M2.F32.PACK_AB_MERGE_C R11, RZ, R4, RZ ;  /* 0x00000004ff0b723e */ /* 0x000fe200048060ff */
[----:B------:R-:W-:Y:S02]  /*dc80*/  FMUL R0, R0, UR27 ;  /* 0x0000001b00007c20 */ /* 0x000fe40008400000 */
[----:B------:R-:W-:Y:S01]  /*dc90*/  @!P4 STG.E.U8 desc[UR24][R24.64+0xb9], R9 ;  /* 0x0000b9091800c986 */ /* 0x000fe2000c101118 */
[----:B------:R-:W-:Y:S01]  /*dca0*/  F2FP.SATFINITE.E5M2.F32.PACK_AB_MERGE_C R13, RZ, R3, RZ ;  /* 0x00000003ff0d723e */ /* 0x000fe200048060ff */
[----:B----4-:R-:W-:-:S02]  /*dcb0*/  FMUL R4, R222, UR27 ;  /* 0x0000001bde047c20 */ /* 0x010fc40008400000 */
[----:B------:R1:W-:Y:S04]  /*dcc0*/  @!P5 STG.E.U8 desc[UR24][R26.64+0xb8], R5 ;  /* 0x0000b8051a00d986 */ /* 0x0003e8000c101118 */
[----:B------:R-:W4:Y:S01]  /*dcd0*/  LDL.LU R222, [R1+0x20] ;  /* 0x0000200001de7983 */ /* 0x000f220000300800 */
[----:B---3--:R-:W-:Y:S01]  /*dce0*/  FMUL R3, R220, UR27 ;  /* 0x0000001bdc037c20 */ /* 0x008fe20008400000 */
[----:B0-----:R-:W-:Y:S02]  /*dcf0*/  F2FP.SATFINITE.E5M2.F32.PACK_AB_MERGE_C R7, RZ, R0, RZ ;  /* 0x00000000ff07723e */ /* 0x001fe400048060ff */
[----:B------:R-:W-:Y:S01]  /*dd00*/  @!P6 STG.E.U8 desc[UR24][R26.64+0xb9], R11 ;  /* 0x0000b90b1a00e986 */ /* 0x000fe2000c101118 */
[----:B-1----:R-:W-:Y:S01]  /*dd10*/  F2FP.SATFINITE.E5M2.F32.PACK_AB_MERGE_C R5, RZ, R2, RZ ;  /* 0x00000002ff05723e */ /* 0x002fe200048060ff */
[----:B------:R-:W-:-:S02]  /*dd20*/  FMUL R2, R224, UR27 ;  /* 0x0000001be0027c20 */ /* 0x000fc40008400000 */
[----:B------:R-:W3:Y:S01]  /*dd30*/  LDL.LU R224, [R1+0x24] ;  /* 0x0000240001e07983 */ /* 0x000ee20000300800 */
[----:B--2---:R-:W-:-:S03]  /*dd40*/  FMUL R0, R227, UR27 ;  /* 0x0000001be3007c20 */ /* 0x004fc60008400000 */
[----:B------:R0:W-:Y:S04]  /*dd50*/  @!P2 STG.E.U8 desc[UR24][R24.64+0xc0], R13 ;  /* 0x0000c00d1800a986 */ /* 0x0001e8000c101118 */
[----:B------:R-:W2:Y:S04]  /*dd60*/  LDL.LU R220, [R1+0x28] ;  /* 0x0000280001dc7983 */ /* 0x000ea80000300800 */
[----:B------:R-:W2:Y:S01]  /*dd70*/  LDL.LU R227, [R1+0x2c] ;  /* 0x00002c0001e37983 */ /* 0x000ea20000300800 */
[----:B0-----:R-:W-:Y:S01]  /*dd80*/  F2FP.SATFINITE.E5M2.F32.PACK_AB_MERGE_C R13, RZ, R2, RZ ;  /* 0x00000002ff0d723e */ /* 0x001fe200048060ff */
[----:B------:R-:W-:-:S02]  /*dd90*/  FMUL R2, R226, UR27 ;  /* 0x0000001be2027c20 */ /* 0x000fc40008400000 */
[----:B------:R-:W2:Y:S01]  /*dda0*/  LDL.LU R226, [R1+0x30] ;  /* 0x0000300001e27983 */ /* 0x000ea20000300800 */
[C---:B------:R-:W-:Y:S02]  /*ddb0*/  ISETP.LT.OR P3, PT, R34.reuse, 0xc2, !P1 ;  /* 0x000000c22200780c */ /* 0x040fe40004f61670 */
[C---:B------:R-:W-:Y:S02]  /*ddc0*/  ISETP.LT.OR P4, PT, R34.reuse, 0xc2, !P0 ;  /* 0x000000c22200780c */ /* 0x040fe40004781670 */
[C---:B------:R-:W-:Y:S02]  /*ddd0*/  ISETP.LT.OR P2, PT, R34.reuse, 0xc1, !P0 ;  /* 0x000000c12200780c */ /* 0x040fe40004741670 */
[C---:B------:R-:W-:Y:S02]  /*dde0*/  ISETP.LT.OR P6, PT, R34.reuse, 0xca, !P1 ;  /* 0x000000ca2200780c */ /* 0x040fe40004fc1670 */
[----:B------:R-:W-:Y:S02]  /*ddf0*/  F2FP.SATFINITE.E5M2.F32.PACK_AB_MERGE_C R9, RZ, R3, RZ ;  /* 0x00000003ff09723e */ /* 0x000fe400048060ff */
[----:B------:R-:W-:-:S03]  /*de00*/  ISETP.LT.OR P5, PT, R34, 0xc9, !P1 ;  /* 0x000000c92200780c */ /* 0x000fc60004fa1670 */
[----:B------:R0:W-:Y:S01]  /*de10*/  @!P3 STG.E.U8 desc[UR24][R24.64+0xc1], R5 ;  /* 0x0000c1051800b986 */ /* 0x0001e2000c101118 */
[----:B------:R-:W-:-:S03]  /*de20*/  ISETP.LT.OR P3, PT, R34, 0xc9, !P0 ;  /* 0x000000c92200780c */ /* 0x000fc60004761670 */
[----:B------:R-:W-:Y:S01]  /*de30*/  @!P4 STG.E.U8 desc[UR24][R26.64+0xc1], R9 ;  /* 0x0000c1091a00c986 */ /* 0x000fe2000c101118 */
[----:B------:R-:W-:Y:S01]  /*de40*/  ISETP.LT.OR P4, PT, R34, 0xca, !P0 ;  /* 0x000000ca2200780c */ /* 0x000fe20004781670 */
[----:B------:R-:W-:Y:S02]  /*de50*/  FMUL R3, R221, UR27 ;  /* 0x0000001bdd037c20 */ /* 0x000fe40008400000 */
[----:B------:R-:W2:Y:S01]  /*de60*/  LDL.LU R221, [R1+0x34] ;  /* 0x0000340001dd7983 */ /* 0x000ea20000300800 */
[----:B0-----:R-:W-:Y:S01]  /*de70*/  F2FP.SATFINITE.E5M2.F32.PACK_AB_MERGE_C R5, RZ, R0, RZ ;  /* 0x00000000ff05723e */ /* 0x001fe200048060ff */
[----:B------:R-:W-:Y:S01]  /*de80*/  FMUL R0, R225, UR27 ;  /* 0x0000001be1007c20 */ /* 0x000fe20008400000 */
[----:B------:R-:W-:Y:S01]  /*de90*/  F2FP.SATFINITE.E5M2.F32.PACK_AB_MERGE_C R11, RZ, R4, RZ ;  /* 0x00000004ff0b723e */ /* 0x000fe200048060ff */
[----:B------:R0:W-:Y:S01]  /*dea0*/  @!P2 STG.E.U8 desc[UR24][R26.64+0xc0], R7 ;  /* 0x0000c0071a00a986 */ /* 0x0001e2000c101118 */
[----:B------:R-:W-:-:S03]  /*deb0*/  FMUL R4, R223, UR27 ;  /* 0x0000001bdf047c20 */ /* 0x000fc60008400000 */
[----:B------:R1:W-:Y:S04]  /*dec0*/  @!P6 STG.E.U8 desc[UR24][R24.64+0xc9], R13 ;  /* 0x0000c90d1800e986 */ /* 0x0003e8000c101118 */
[----:B------:R-:W2:Y:S01]  /*ded0*/  LDL.LU R223, [R1+0x38] ;  /* 0x0000380001df7983 */ /* 0x000ea20000300800 */
[----:B0-----:R-:W-:-:S03]  /*dee0*/  F2FP.SATFINITE.E5M2.F32.PACK_AB_MERGE_C R7, RZ, R2, RZ ;  /* 0x00000002ff07723e */ /* 0x001fc600048060ff */
[----:B------:R-:W2:Y:S01]  /*def0*/  LDL.LU R225, [R1+0x3c] ;  /* 0x00003c0001e17983 */ /* 0x000ea20000300800 */
[----:B-1----:R-:W-:-:S03]  /*df00*/  F2FP.SATFINITE.E5M2.F32.PACK_AB_MERGE_C R13, RZ, R0, RZ ;  /* 0x00000000ff0d723e */ /* 0x002fc600048060ff */
[----:B------:R-:W-:Y:S04]  /*df10*/  @!P5 STG.E.U8 desc[UR24][R24.64+0xc8], R11 ;  /* 0x0000c80b1800d986 */ /* 0x000fe8000c101118 */
[----:B------:R0:W-:Y:S04]  /*df20*/  @!P3 STG.E.U8 desc[UR24][R26.64+0xc8], R5 ;  /* 0x0000c8051a00b986 */ /* 0x0001e8000c101118 */
[----:B------:R1:W-:Y:S01]  /*df30*/  @!P4 STG.E.U8 desc[UR24][R26.64+0xc9], R7 ;  /* 0x0000c9071a00c986 */ /* 0x0003e2000c101118 */
[----:B----4-:R-:W-:-:S03]  /*df40*/  FMUL R0, R222, UR27 ;  /* 0x0000001bde007c20 */ /* 0x010fc60008400000 */
[----:B------:R-:W4:Y:S02]  /*df50*/  LDL.LU R222, [R1+0x40] ;  /* 0x0000400001de7983 */ /* 0x000f240000300800 */
[----:B0-----:R-:W-:Y:S01]  /*df60*/  F2FP.SATFINITE.E5M2.F32.PACK_AB_MERGE_C R5, RZ, R0, RZ ;  /* 0x00000000ff05723e */ /* 0x001fe200048060ff */
[----:B---3--:R-:W-:Y:S02]  /*df70*/  FMUL R2, R224, UR27 ;  /* 0x0000001be0027c20 */ /* 0x008fe40008400000 */
[----:B------:R-:W3:Y:S03]  /*df80*/  LDL.LU R224, [R1+0x44] ;  /* 0x0000440001e07983 */ /* 0x000ee60000300800 */
[----:B-1----:R-:W-:Y:S01]  /*df90*/  F2FP.SATFINITE.E5M2.F32.PACK_AB_MERGE_C R7, RZ, R2, RZ ;  /* 0x00000002ff07723e */ /* 0x002fe200048060ff */
[----:B--2---:R-:W-:Y:S02]  /*dfa0*/  FMUL R0, R227, UR27 ;  /* 0x0000001be3007c20 */ /* 0x004fe40008400000 */
[----:B------:R-:W2:Y:S01]  /*dfb0*/  LDL.LU R227, [R1+0x48] ;  /* 0x0000480001e37983 */ /* 0x000ea20000300800 */
[----:B------:R-:W-:-:S03]  /*dfc0*/  FMUL R2, R226, UR27 ;  /* 0x0000001be2027c20 */ /* 0x000fc60008400000 */
[----:B------:R-:W2:Y:S01]  /*dfd0*/  LDL.LU R226, [R1+0x4c] ;  /* 0x00004c0001e27983 */ /* 0x000ea20000300800 */
[C---:B------:R-:W-:Y:S02]  /*dfe0*/  ISETP.LT.OR P5, PT, R34.reuse, 0xd1, !P1 ;  /* 0x000000d12200780c */ /* 0x040fe40004fa1670 */
[C---:B------:R-:W-:Y:S01]  /*dff0*/  ISETP.LT.OR P6, PT, R34.reuse, 0xd2, !P1 ;  /* 0x000000d22200780c */ /* 0x040fe20004fc1670 */
[----:B------:R-:W2:Y:S01]  /*e000*/  LDL.LU R218, [R1+0x50] ;  /* 0x0000500001da7983 */ /* 0x000ea20000300800 */
[C---:B------:R-:W-:Y:S02]  /*e010*/  ISETP.LT.OR P2, PT, R34.reuse, 0xd1, !P0 ;  /* 0x000000d12200780c */ /* 0x040fe40004741670 */
[----:B------:R-:W-:Y:S02]  /*e020*/  F2FP.SATFINITE.E5M2.F32.PACK_AB_MERGE_C R9, RZ, R3, RZ ;  /* 0x00000003ff09723e */ /* 0x000fe400048060ff */
[----:B------:R-:W-:Y:S02]  /*e030*/  F2FP.SATFINITE.E5M2.F32.PACK_AB_MERGE_C R11, RZ, R4, RZ ;  /* 0x00000004ff0b723e */ /* 0x000fe400048060ff */
[----:B------:R-:W-:-:S03]  /*e040*/  ISETP.LT.OR P3, PT, R34, 0xd2, !P0 ;  /* 0x000000d22200780c */ /* 0x000fc60004761670 */
[----:B------:R-:W-:Y:S01]  /*e050*/  @!P5 STG.E.U8 desc[UR24][R24.64+0xd0], R9 ;  /* 0x0000d0091800d986 */ /* 0x000fe2000c101118 */
[----:B------:R-:W-:-:S03]  /*e060*/  ISETP.LT.OR P4, PT, R34, 0xd9, !P0 ;  /* 0x000000d92200780c */ /* 0x000fc60004781670 */
[----:B------:R0:W-:Y:S01]  /*e070*/  @!P6 STG.E.U8 desc[UR24][R24.64+0xd1], R11 ;  /* 0x0000d10b1800e986 */ /* 0x0001e2000c101118 */
[----:B------:R-:W-:-:S03]  /*e080*/  ISETP.LT.OR P6, PT, R34, 0xda, !P1 ;  /* 0x000000da2200780c */ /* 0x000fc60004fc1670 */
[----:B------:R1:W-:Y:S01]  /*e090*/  @!P2 STG.E.U8 desc[UR24][R26.64+0xd0], R13 ;  /* 0x0000d00d1a00a986 */ /* 0x0003e2000c101118 */
[----:B------:R-:W-:Y:S01]  /*e0a0*/  ISETP.LT.OR P2, PT, R34, 0xd9, !P1 ;  /* 0x000000d92200780c */ /* 0x000fe20004f41670 */
[----:B------:R-:W-:Y:S02]  /*e0b0*/  FMUL R3, R220, UR27 ;  /* 0x0000001bdc037c20 */ /* 0x000fe40008400000 */
[----:B------:R-:W2:Y:S01]  /*e0c0*/  LDL.LU R220, [R1+0x54] ;  /* 0x0000540001dc7983 */ /* 0x000ea20000300800 */
[----:B0-----:R-:W-:Y:S01]  /*e0d0*/  F2FP.SATFINITE.E5M2.F32.PACK_AB_MERGE_C R11, RZ, R0, RZ ;  /* 0x00000000ff0b723e */ /* 0x001fe200048060ff */
[----:B------:R-:W-:Y:S01]  /*e0e0*/  FMUL R0, R221, UR27 ;  /* 0x0000001bdd007c20 */ /* 0x000fe20008400000 */
[----:B------:R-:W-:Y:S01]  /*e0f0*/  F2FP.SATFINITE.E5M2.F32.PACK_AB_MERGE_C R9, RZ, R3, RZ ;  /* 0x00000003ff09723e */ /* 0x000fe200048060ff */
[----:B------:R0:W-:Y:S01]  /*e100*/  @!P3 STG.E.U8 desc[UR24][R26.64+0xd1], R5 ;  /* 0x0000d1051a00b986 */ /* 0x0001e2000c101118 */
[----:B-1----:R-:W-:Y:S01]  /*e110*/  F2FP.SATFINITE.E5M2.F32.PACK_AB_MERGE_C R13, RZ, R2, RZ ;  /* 0x00000002ff0d723e */ /* 0x002fe200048060ff */
[----:B------:R-:W-:-:S02]  /*e120*/  FMUL R2, R223, UR27 ;  /* 0x0000001bdf027c20 */ /* 0x000fc40008400000 */
[----:B------:R-:W2:Y:S04]  /*e130*/  LDL.LU R221, [R1+0x58] ;  /* 0x0000580001dd7983 */ /* 0x000ea80000300800 */
[----:B------:R-:W2:Y:S01]  /*e140*/  LDL.LU R223, [R1+0x5c] ;  /* 0x00005c0001df7983 */ /* 0x000ea20000300800 */
[----:B0-----:R-:W-:-:S03]  /*e150*/  F2FP.SATFINITE.E5M2.F32.PACK_AB_MERGE_C R5, RZ, R0, RZ ;  /* 0x00000000ff05723e */ /* 0x001fc600048060ff */
[----:B------:R0:W-:Y:S01]  /*e160*/  @!P2 STG.E.U8 desc[UR24][R24.64+0xd8], R7 ;  /* 0x0000d8071800a986 */ /* 0x0001e2000c101118 */
[----:B------:R-:W-:-:S03]  /*e170*/  FMUL R3, R225, UR27 ;  /* 0x0000001be1037c20 */ /* 0x000fc60008400000 */
[----:B------:R-:W-:Y:S04]  /*e180*/  @!P6 STG.E.U8 desc[UR24][R24.64+0xd9], R9 ;  /* 0x0000d9091800e986 */ /* 0x000fe8000c101118 */
[----:B------:R1:W-:Y:S04]  /*e190*/  @!P4 STG.E.U8 desc[UR24][R26.64+0xd8], R11 ;  /* 0x0000d80b1a00c986 */ /* 0x0003e8000c101118 */
[----:B------:R-:W2:Y:S01]  /*e1a0*/  LDL.LU R225, [R1+0x60] ;  /* 0x0000600001e17983 */ /* 0x000ea20000300800 */
[----:B0-----:R-:W-:Y:S01]  /*e1b0*/  F2FP.SATFINITE.E5M2.F32.PACK_AB_MERGE_C R7, RZ, R2, RZ ;  /* 0x00000002ff07723e */ /* 0x001fe200048060ff */
[----:B----4-:R-:W-:-:S02]  /*e1c0*/  FMUL R0, R222, UR27 ;  /* 0x0000001bde007c20 */ /* 0x010fc40008400000 */
[----:B------:R-:W4:Y:S03]  /*e1d0*/  LDL.LU R222, [R1+0x64] ;  /* 0x0000640001de7983 */ /* 0x000f260000300800 */
[----:B-1----:R-:W-:Y:S01]  /*e1e0*/  F2FP.SATFINITE.E5M2.F32.PACK_AB_MERGE_C R11, RZ, R0, RZ ;  /* 0x00000000ff0b723e */ /* 0x002fe200048060ff */
[----:B---3--:R-:W-:Y:S02]  /*e1f0*/  FMUL R4, R224, UR27 ;  /* 0x0000001be0047c20 */ /* 0x008fe40008400000 */
[----:B------:R-:W3:Y:S01]  /*e200*/  LDL.LU R224, [R1+0x68] ;  /* 0x0000680001e07983 */ /* 0x000ee20000300800 */
[----:B--2---:R-:W-:-:S03]  /*e210*/  FMUL R0, R227, UR27 ;  /* 0x0000001be3007c20 */ /* 0x004fc60008400000 */
[----:B------:R-:W2:Y:S01]  /*e220*/  LDL.LU R227, [R1+0x6c] ;  /* 0x00006c0001e37983 */ /* 0x000ea20000300800 */
[----:B------:R-:W-:-:S03]  /*e230*/  FMUL R2, R226, UR27 ;  /* 0x0000001be2027c20 */ /* 0x000fc60008400000 */
[----:B------:R-:W2:Y:S01]  /*e240*/  LDL.LU R226, [R1+0x70] ;  /* 0x0000700001e27983 */ /* 0x000ea20000300800 */
[C---:B------:R-:W-:Y:S02]  /*e250*/  ISETP.LT.OR P5, PT, R34.reuse, 0xda, !P0 ;  /* 0x000000da2200780c */ /* 0x040fe400047a1670 */
[C---:B------:R-:W-:Y:S02]  /*e260*/  ISETP.LT.OR P2, PT, R34.reuse, 0xe1, !P1 ;  /* 0x000000e12200780c */ /* 0x040fe40004f41670 */
[C---:B------:R-:W-:Y:S02]  /*e270*/  ISETP.LT.OR P3, PT, R34.reuse, 0xe2, !P1 ;  /* 0x000000e22200780c */ /* 0x040fe40004f61670 */
[C---:B------:R-:W-:Y:S02]  /*e280*/  ISETP.LT.OR P4, PT, R34.reuse, 0xe1, !P0 ;  /* 0x000000e12200780c */ /* 0x040fe40004781670 */
[----:B------:R-:W-:-:S05]  /*e290*/  ISETP.LT.OR P6, PT, R34, 0xe9, !P1 ;  /* 0x000000e92200780c */ /* 0x000fca0004fc1670 */
[----:B------:R0:W-:Y:S01]  /*e2a0*/  @!P5 STG.E.U8 desc[UR24][R26.64+0xd9], R13 ;  /* 0x0000d90d1a00d986 */ /* 0x0001e2000c101118 */
[C---:B------:R-:W-:Y:S02]  /*e2b0*/  ISETP.LT.OR P5, PT, R34.reuse, 0xe2, !P0 ;  /* 0x000000e22200780c */ /* 0x040fe400047a1670 */
[----:B------:R-:W-:Y:S01]  /*e2c0*/  F2FP.SATFINITE.E5M2.F32.PACK_AB_MERGE_C R9, RZ, R3, RZ ;  /* 0x00000003ff09723e */ /* 0x000fe200048060ff */
[----:B------:R1:W-:Y:S01]  /*e2d0*/  @!P2 STG.E.U8 desc[UR24][R24.64+0xe0], R5 ;  /* 0x0000e0051800a986 */ /* 0x0003e2000c101118 */
[----:B------:R-:W-:-:S03]  /*e2e0*/  ISETP.LT.OR P2, PT, R34, 0xea, !P1 ;  /* 0x000000ea2200780c */ /* 0x000fc60004f41670 */
[----:B------:R1:W-:Y:S01]  /*e2f0*/  @!P3 STG.E.U8 desc[UR24][R24.64+0xe1], R7 ;  /* 0x0000e1071800b986 */ /* 0x0003e2000c101118 */
[----:B0-----:R-:W-:-:S03]  /*e300*/  F2FP.SATFINITE.E5M2.F32.PACK_AB_MERGE_C R13, RZ, R4, RZ ;  /* 0x00000004ff0d723e */ /* 0x001fc600048060ff */
[----:B------:R0:W-:Y:S01]  /*e310*/  @!P4 STG.E.U8 desc[UR24][R26.64+0xe0], R9 ;  /* 0x0000e0091a00c986 */ /* 0x0001e2000c101118 */
[C---:B------:R-:W-:Y:S02]  /*e320*/  ISETP.LT.OR P3, PT, R34.reuse, 0xe9, !P0 ;  /* 0x000000e92200780c */ /* 0x040fe40004761670 */
[----:B------:R-:W-:Y:S01]  /*e330*/  ISETP.LT.OR P4, PT, R34, 0xea, !P0 ;  /* 0x000000ea2200780c */ /* 0x000fe20004781670 */
[----:B------:R-:W-:Y:S01]  /*e340*/  @!P5 STG.E.U8 desc[UR24][R26.64+0xe1], R11 ;  /* 0x0000e10b1a00d986 */ /* 0x000fe2000c101118 */
[----:B-1----:R-:W-:-:S03]  /*e350*/  F2FP.SATFINITE.E5M2.F32.PACK_AB_MERGE_C R5, RZ, R0, RZ ;  /* 0x00000000ff05723e */ /* 0x002fc600048060ff */
[----:B------:R1:W-:Y:S01]  /*e360*/  @!P6 STG.E.U8 desc[UR24][R24.64+0xe8], R13 ;  /* 0x0000e80d1800e986 */ /* 0x0003e2000c101118 */
[----:B------:R-:W-:Y:S01]  /*e370*/  ISETP.LT.OR P6, PT, R34, 0xf1, !P1 ;  /* 0x000000f12200780c */ /* 0x000fe20004fc1670 */
[----:B------:R-:W-:Y:S01]  /*e380*/  FMUL R0, R218, UR27 ;  /* 0x0000001bda007c20 */ /* 0x000fe20008400000 */
[----:B------:R-:W-:Y:S01]  /*e390*/  FMUL R3, R220, UR27 ;  /* 0x0000001bdc037c20 */ /* 0x000fe20008400000 */
[----:B------:R-:W-:-:S03]  /*e3a0*/  F2FP.SATFINITE.E5M2.F32.PACK_AB_MERGE_C R7, RZ, R2, RZ ;  /* 0x00000002ff07723e */ /* 0x000fc600048060ff */
[----:B0-----:R-:W-:Y:S02]  /*e3b0*/  F2FP.SATFINITE.E5M2.F32.PACK_AB_MERGE_C R9, RZ, R0, RZ ;  /* 0x00000000ff09723e */ /* 0x001fe400048060ff */
[----:B------:R-:W-:Y:S01]  /*e3c0*/  F2FP.SATFINITE.E5M2.F32.PACK_AB_MERGE_C R3, RZ, R3, RZ ;  /* 0x00000003ff03723e */ /* 0x000fe200048060ff */
[----:B------:R-:W-:Y:S01]  /*e3d0*/  FMUL R0, R223, UR27 ;  /* 0x0000001bdf007c20 */ /* 0x000fe20008400000 */
[----:B------:R-:W-:Y:S01]  /*e3e0*/  @!P2 STG.E.U8 desc[UR24][R24.64+0xe9], R5 ;  /* 0x0000e9051800a986 */ /* 0x000fe2000c101118 */
[----:B------:R-:W-:Y:S01]  /*e3f0*/  FMUL R4, R221, UR27 ;  /* 0x0000001bdd047c20 */ /* 0x000fe20008400000 */
[C---:B------:R-:W-:Y:S02]  /*e400*/  ISETP.LT.OR P2, PT, R34.reuse, 0xf2, !P1 ;  /* 0x000000f22200780c */ /* 0x040fe40004f41670 */
[----:B------:R0:W-:Y:S01]  /*e410*/  @!P3 STG.E.U8 desc[UR24][R26.64+0xe8], R7 ;  /* 0x0000e8071a00b986 */ /* 0x0001e2000c101118 */
[C---:B------:R-:W-:Y:S02]  /*e420*/  ISETP.LT.OR P5, PT, R34.reuse, 0xf1, !P0 ;  /* 0x000000f12200780c */ /* 0x040fe400047a1670 */
[C---:B------:R-:W-:Y:S01]  /*e430*/  ISETP.LT.OR P3, PT, R34.reuse, 0xf9, !P1 ;  /* 0x000000f92200780c */ /* 0x040fe20004f61670 */
[----:B------:R4:W-:Y:S01]  /*e440*/  @!P4 STG.E.U8 desc[UR24][R26.64+0xe9], R9 ;  /* 0x0000e9091a00c986 */ /* 0x0009e2000c101118 */
[----:B------:R-:W-:-:S02]  /*e450*/  ISETP.LT.OR P4, PT, R34, 0xf2, !P0 ;  /* 0x000000f22200780c */ /* 0x000fc40004781670 */
[C---:B------:R-:W-:Y:S01]  /*e460*/  ISETP.LT.OR P1, PT, R34.reuse, 0xfa, !P1 ;  /* 0x000000fa2200780c */ /* 0x040fe20004f21670 */
[----:B------:R3:W-:Y:S01]  /*e470*/  @!P6 STG.E.U8 desc[UR24][R24.64+0xf0], R3 ;  /* 0x0000f0031800e986 */ /* 0x0007e2000c101118 */
[C---:B------:R-:W-:Y:S02]  /*e480*/  ISETP.LT.OR P6, PT, R34.reuse, 0xf9, !P0 ;  /* 0x000000f92200780c */ /* 0x040fe400047c1670 */
[----:B-1----:R-:W-:Y:S01]  /*e490*/  F2FP.SATFINITE.E5M2.F32.PACK_AB_MERGE_C R13, RZ, R0, RZ ;  /* 0x00000000ff0d723e */ /* 0x002fe200048060ff */
[----:B------:R-:W-:Y:S01]  /*e4a0*/  FMUL R0, R225, UR27 ;  /* 0x0000001be1007c20 */ /* 0x000fe20008400000 */
[----:B------:R-:W-:Y:S02]  /*e4b0*/  ISETP.LT.OR P0, PT, R34, 0xfa, !P0 ;  /* 0x000000fa2200780c */ /* 0x000fe40004701670 */
[----:B------:R-:W-:Y:S02]  /*e4c0*/  F2FP.SATFINITE.E5M2.F32.PACK_AB_MERGE_C R11, RZ, R4, RZ ;  /* 0x00000004ff0b723e */ /* 0x000fe400048060ff */
[----:B0-----:R-:W-:-:S03]  /*e4d0*/  F2FP.SATFINITE.E5M2.F32.PACK_AB_MERGE_C R7, RZ, R0, RZ ;  /* 0x00000000ff07723e */ /* 0x001fc600048060ff */
[----:B------:R0:W-:Y:S04]  /*e4e0*/  @!P2 STG.E.U8 desc[UR24][R24.64+0xf1], R11 ;  /* 0x0000f10b1800a986 */ /* 0x0001e8000c101118 */
[----:B------:R0:W-:Y:S04]  /*e4f0*/  @!P5 STG.E.U8 desc[UR24][R26.64+0xf0], R13 ;  /* 0x0000f00d1a00d986 */ /* 0x0001e8000c101118 */
[----:B------:R0:W-:Y:S01]  /*e500*/  @!P4 STG.E.U8 desc[UR24][R26.64+0xf1], R7 ;  /* 0x0000f1071a00c986 */ /* 0x0001e2000c101118 */
[----:B----4-:R-:W-:-:S05]  /*e510*/  FMUL R2, R222, UR27 ;  /* 0x0000001bde027c20 */ /* 0x010fca0008400000 */
[----:B------:R-:W-:Y:S01]  /*e520*/  F2FP.SATFINITE.E5M2.F32.PACK_AB_MERGE_C R9, RZ, R2, RZ ;  /* 0x00000002ff09723e */ /* 0x000fe200048060ff */
[----:B---3--:R-:W-:-:S05]  /*e530*/  FMUL R3, R224, UR27 ;  /* 0x0000001be0037c20 */ /* 0x008fca0008400000 */
[----:B------:R-:W-:Y:S01]  /*e540*/  F2FP.SATFINITE.E5M2.F32.PACK_AB_MERGE_C R3, RZ, R3, RZ ;  /* 0x00000003ff03723e */ /* 0x000fe200048060ff */
[----:B--2---:R-:W-:Y:S01]  /*e550*/  FMUL R4, R227, UR27 ;  /* 0x0000001be3047c20 */ /* 0x004fe20008400000 */
[----:B------:R-:W-:-:S04]  /*e560*/  FMUL R5, R226, UR27 ;  /* 0x0000001be2057c20 */ /* 0x000fc80008400000 */
[----:B------:R-:W-:Y:S02]  /*e570*/  F2FP.SATFINITE.E5M2.F32.PACK_AB_MERGE_C R15, RZ, R4, RZ ;  /* 0x00000004ff0f723e */ /* 0x000fe400048060ff */
[----:B------:R-:W-:Y:S01]  /*e580*/  F2FP.SATFINITE.E5M2.F32.PACK_AB_MERGE_C R5, RZ, R5, RZ ;  /* 0x00000005ff05723e */ /* 0x000fe200048060ff */
[----:B------:R0:W-:Y:S04]  /*e590*/  @!P3 STG.E.U8 desc[UR24][R24.64+0xf8], R9 ;  /* 0x0000f8091800b986 */ /* 0x0001e8000c101118 */
[----:B------:R0:W-:Y:S04]  /*e5a0*/  @!P1 STG.E.U8 desc[UR24][R24.64+0xf9], R3 ;  /* 0x0000f90318009986 */ /* 0x0001e8000c101118 */
[----:B------:R0:W-:Y:S04]  /*e5b0*/  @!P6 STG.E.U8 desc[UR24][R26.64+0xf8], R15 ;  /* 0x0000f80f1a00e986 */ /* 0x0001e8000c101118 */
[----:B------:R0:W-:Y:S02]  /*e5c0*/  @!P0 STG.E.U8 desc[UR24][R26.64+0xf9], R5 ;  /* 0x0000f9051a008986 */ /* 0x0001e4000c101118 */
.L_x_292:
[----:B------:R-:W-:Y:S05]  /*e5d0*/  BSYNC B0 ;  /* 0x0000000000007941 */ /* 0x000fea0003800000 */
.L_x_34:
[----:B0-----:R-:W2:Y:S01]  /*e5e0*/  LDL.LU R5, [R1+0x7c] ;  /* 0x00007c0001057983 */ /* 0x001ea20000300800 */
[----:B------:R-:W-:Y:S01]  /*e5f0*/  IMAD.U32 R2, RZ, RZ, UR22 ;  /* 0x00000016ff027e24 */ /* 0x000fe2000f8e00ff */
[----:B------:R-:W-:Y:S02]  /*e600*/  ULDC.64 UR4, c[0x0][0x650] ;  /* 0x0001940000047ab9 */ /* 0x000fe40000000a00 */
[----:B------:R-:W3:Y:S01]  /*e610*/  LDL.LU R4, [R1+0x78] ;  /* 0x0000780001047983 */ /* 0x000ee20000300800 */
[----:B------:R-:W-:Y:S02]  /*e620*/  IMAD.U32 R3, RZ, RZ, UR23 ;  /* 0x00000017ff037e24 */ /* 0x000fe4000f8e00ff */
[----:B------:R-:W-:Y:S02]  /*e630*/  IMAD.U32 R3, RZ, RZ, UR7 ;  /* 0x00000007ff037e24 */ /* 0x000fe4000f8e00ff */
[----:B------:R-:W-:Y:S02]  /*e640*/  IMAD.MOV.U32 R6, RZ, RZ, -0x1 ;  /* 0xffffffffff067424 */ /* 0x000fe400078e00ff */
[----:B-----5:R-:W-:-:S04]  /*e650*/  IMAD.U32 R0, RZ, RZ, UR18 ;  /* 0x00000012ff007e24 */ /* 0x020fc8000f8e00ff */
[----:B------:R0:W-:Y:S02]  /*e660*/  SYNCS.ARRIVE.TRANS64.A1T0 RZ, [R0+UR30], RZ ;  /* 0x000000ff00ff79a7 */ /* 0x0001e4000810001e */
[----:B0-----:R-:W-:Y:S02]  /*e670*/  PRMT R0, RZ, 0x7610, R0 ;  /* 0x00007610ff007816 */ /* 0x001fe40000000000 */
[----:B--2---:R-:W-:-:S04]  /*e680*/  LEA R5, P0, R2, R5, 0x1 ;  /* 0x0000000502057211 */ /* 0x004fc800078008ff */
[----:B---3--:R-:W-:Y:S01]  /*e690*/  LEA.HI.X R4, R2, R4, R3, 0x1, P0 ;  /* 0x0000000402047211 */ /* 0x008fe200000f0c03 */
[----:B------:R-:W-:Y:S01]  /*e6a0*/  IMAD.MOV.U32 R2, RZ, RZ, -0x1 ;  /* 0xffffffffff027424 */ /* 0x000fe200078e00ff */
[----:B------:R0:W-:Y:S01]  /*e6b0*/  STL [R1+0x7c], R5 ;  /* 0x00007c0501007387 */ /* 0x0001e20000100800 */
[----:B------:R-:W-:Y:S01]  /*e6c0*/  IMAD.MOV.U32 R3, RZ, RZ, -0x1 ;  /* 0xffffffffff037424 */ /* 0x000fe200078e00ff */
[----:B------:R-:W-:Y:S02]  /*e6d0*/  ISETP.GE.U32.AND P0, PT, R5, UR4, PT ;  /* 0x0000000405007c0c */ /* 0x000fe4000bf06070 */
[----:B------:R0:W-:Y:S02]  /*e6e0*/  STL [R1+0x78], R4 ;  /* 0x0000780401007387 */ /* 0x0001e40000100800 */
[----:B------:R-:W-:Y:S02]  /*e6f0*/  ISETP.GE.U32.AND.EX P0, PT, R4, UR5, PT, P0 ;  /* 0x0000000504007c0c */ /* 0x000fe4000bf06100 */
[----:B------:R0:W-:Y:S04]  /*e700*/  STL [R1+0x80], R6 ;  /* 0x0000800601007387 */ /* 0x0001e80000100800 */
[----:B------:R0:W-:Y:S04]  /*e710*/  STL [R1+0x74], R2 ;  /* 0x0000740201007387 */ /* 0x0001e80000100800 */
[----:B------:R0:W-:Y:S03]  /*e720*/  STL [R1+0x84], R3 ;  /* 0x0000840301007387 */ /* 0x0001e60000100800 */
[----:B------:R-:W-:Y:S05]  /*e730*/  @P0 BRA `(.L_x_293) ;  /* 0x0000000400940947 */ /* 0x000fea0003800000 */
[----:B------:R-:W2:Y:S01]  /*e740*/  S2UR UR8, SR_CTAID.X ;  /* 0x00000000000879c3 */ /* 0x000ea20000002500 */
[----:B------:R-:W-:Y:S01]  /*e750*/  ULDC.64 UR4, c[0x0][0x628] ;  /* 0x00018a0000047ab9 */ /* 0x000fe20000000a00 */
[----:B------:R-:W-:Y:S01]  /*e760*/  ULDC UR6, c[0x0][0x150] ;  /* 0x0000540000067ab9 */ /* 0x000fe20000000800 */
[----:B------:R-:W-:Y:S01]  /*e770*/  ISETP.NE.U32.AND P0, PT, RZ, UR4, PT ;  /* 0x00000004ff007c0c */ /* 0x000fe2000bf05070 */
[----:B------:R-:W-:Y:S01]  /*e780*/  ULDC UR28, c[0x0][0x630] ;  /* 0x00018c00001c7ab9 */ /* 0x000fe20000000800 */
[C---:B------:R-:W-:Y:S01]  /*e790*/  R2UR UR36, R5.reuse ;  /* 0x00000000052472ca */ /* 0x040fe200000e0000 */
[----:B------:R-:W-:Y:S01]  /*e7a0*/  ULDC UR38, c[0x0][0x154] ;  /* 0x0000550000267ab9 */ /* 0x000fe20000000800 */
[----:B------:R-:W-:Y:S01]  /*e7b0*/  ISETP.NE.AND.EX P0, PT, RZ, UR5, PT, P0 ;  /* 0x00000005ff007c0c */ /* 0x000fe2000bf05300 */
[----:B------:R-:W3:Y:S01]  /*e7c0*/  S2UR UR41, SR_CTAID.Y ;  /* 0x00000000002979c3 */ /* 0x000ee20000002600 */
[----:B------:R-:W-:Y:S02]  /*e7d0*/  R2UR UR37, R4 ;  /* 0x00000000042572ca */ /* 0x000fe400000e0000 */
[----:B------:R-:W-:-:S02]  /*e7e0*/  R2UR UR34, R5 ;  /* 0x00000000052272ca */ /* 0x000fc400000e0000 */
[----:B------:R-:W-:Y:S02]  /*e7f0*/  R2UR UR35, R4 ;  /* 0x00000000042372ca */ /* 0x000fe400000e0000 */
[----:B--2---:R-:W-:-:S05]  /*e800*/  I2FP.F32.U32 R0, UR8 ;  /* 0x0000000800007c45 */ /* 0x004fca0008201000 */
[----:B------:R-:W-:-:S04]  /*e810*/  FMUL R0, R0, UR6 ;  /* 0x0000000600007c20 */ /* 0x000fc80008400000 */
[----:B0-----:R0:W2:Y:S01]  /*e820*/  F2I.U32.TRUNC.NTZ R2, R0 ;  /* 0x0000000000027305 */ /* 0x0010a2000020f000 */
[----:B---3--:R-:W-:Y:S05]  /*e830*/  @!P0 BRA `(.L_x_294) ;  /* 0x0000000000308947 */ /* 0x008fea0003800000 */
[----:B------:R-:W-:Y:S01]  /*e840*/  R2UR UR9, R5 ;  /* 0x00000000050972ca */ /* 0x000fe200000e0000 */
[----:B------:R-:W-:Y:S01]  /*e850*/  ULDC UR6, c[0x0][0x634] ;  /* 0x00018d0000067ab9 */ /* 0x000fe20000000800 */
[----:B------:R-:W-:-:S11]  /*e860*/  R2UR UR10, R4 ;  /* 0x00000000040a72ca */ /* 0x000fd600000e0000 */
[----:B------:R-:W-:-:S04]  /*e870*/  UIADD3 UR6, UP0, UR9, UR6, URZ ;  /* 0x0000000609067290 */ /* 0x000fc8000ff1e03f */
[----:B------:R-:W-:Y:S02]  /*e880*/  UIADD3.X UR9, URZ, UR10, URZ, UP0, !UPT ;  /* 0x0000000a3f097290 */ /* 0x000fe400087fe43f */
[----:B------:R-:W-:Y:S02]  /*e890*/  UIMAD.WIDE.U32 UR20, UR6, UR4, URZ ;  /* 0x00000004061472a5 */ /* 0x000fe4000f8e003f */
[----:B------:R-:W-:-:S04]  /*e8a0*/  UIMAD.WIDE.U32 UR10, UR9, UR4, URZ ;  /* 0x00000004090a72a5 */ /* 0x000fc8000f8e003f */
[----:B------:R-:W-:-:S04]  /*e8b0*/  UIMAD.WIDE.U32 UR10, UP0, UR6, UR5, UR10 ;  /* 0x00000005060a72a5 */ /* 0x000fc8000f80000a */
[----:B------:R-:W-:Y:S02]  /*e8c0*/  UIADD3.X UR35, URZ, URZ, URZ, UP0, !UPT ;  /* 0x0000003f3f237290 */ /* 0x000fe400087fe43f */
[----:B------:R-:W-:Y:S01]  /*e8d0*/  UIADD3 URZ, UP0, UR21, UR10, URZ ;  /* 0x0000000a153f7290 */ /* 0x000fe2000ff1e03f */
[----:B------:R-:W-:-:S03]  /*e8e0*/  UMOV UR34, UR11 ;  /* 0x0000000b00227c82 */ /* 0x000fc60008000000 */
[----:B------:R-:W-:-:S12]  /*e8f0*/  UIMAD.WIDE.U32.X UR34, UR9, UR5, UR34, UP0 ;  /* 0x00000005092272a5 */ /* 0x000fd800080e0422 */
.L_x_294:
[----:B0-----:R-:W-:Y:S01]  /*e900*/  I2FP.F32.U32 R0, UR41 ;  /* 0x0000002900007c45 */ /* 0x001fe20008201000 */
[----:B------:R-:W-:Y:S01]  /*e910*/  USHF.R.U64 UR6, UR34, UR28, UR35 ;  /* 0x0000001c22067299 */ /* 0x000fe20008001223 */
[----:B--2---:R-:W-:Y:S01]  /*e920*/  R2UR UR21, R2 ;  /* 0x00000000021572ca */ /* 0x004fe200000e0000 */
[----:B------:R-:W-:Y:S02]  /*e930*/  USHF.R.U32.HI UR4, URZ, UR28, UR35 ;  /* 0x0000001c3f047299 */ /* 0x000fe40008011623 */
[----:B------:R-:W-:Y:S01]  /*e940*/  FMUL R0, R0, UR38 ;  /* 0x0000002600007c20 */ /* 0x000fe20008400000 */
[----:B------:R-:W-:Y:S01]  /*e950*/  UIADD3 UR20, UP0, URZ, -UR6, URZ ;  /* 0x800000063f147290 */ /* 0x000fe2000ff1e03f */
[----:B------:R-:W-:Y:S01]  /*e960*/  UMOV UR10, UR36 ;  /* 0x00000024000a7c82 */ /* 0x000fe20008000000 */
[----:B------:R-:W-:Y:S02]  /*e970*/  UMOV UR11, UR37 ;  /* 0x00000025000b7c82 */ /* 0x000fe40008000000 */
[----:B------:R-:W-:Y:S01]  /*e980*/  UIADD3.X UR9, URZ, ~UR4, URZ, UP0, !UPT ;  /* 0x800000043f097290 */ /* 0x000fe200087fe43f */
[----:B------:R-:W0:Y:S01]  /*e990*/  F2I.U32.TRUNC.NTZ R0, R0 ;  /* 0x0000000000007305 */ /* 0x000e22000020f000 */
[----:B------:R-:W-:Y:S01]  /*e9a0*/  ULDC UR44, c[0x0][0x658] ;  /* 0x00019600002c7ab9 */ /* 0x000fe20000000800 */
[----:B------:R-:W-:Y:S01]  /*e9b0*/  ULDC.64 UR4, c[0x0][0x620] ;  /* 0x0001880000047ab9 */ /* 0x000fe20000000a00 */
[----:B------:R-:W-:Y:S01]  /*e9c0*/  UMOV UR35, 0xffffffff ;  /* 0xffffffff00237882 */ /* 0x000fe20000000000 */
[----:B------:R-:W-:-:S02]  /*e9d0*/  UIMAD UR9, UR9, UR4, URZ ;  /* 0x00000004090972a4 */ /* 0x000fc4000f8e023f */
[----:B------:R-:W-:Y:S02]  /*e9e0*/  UIMAD.WIDE.U32 UR10, UR20, UR4, UR10 ;  /* 0x00000004140a72a5 */ /* 0x000fe4000f8e000a */
[----:B------:R-:W-:Y:S02]  /*e9f0*/  UIMAD UR9, UR20, UR5, UR9 ;  /* 0x00000005140972a4 */ /* 0x000fe4000f8e0209 */
[----:B------:R-:W-:Y:S02]  /*ea00*/  USHF.L.U32 UR37, UR35, UR44, URZ ;  /* 0x0000002c23257299 */ /* 0x000fe4000800063f */
[----:B------:R-:W-:Y:S01]  /*ea10*/  UIADD3 UR9, UR11, UR9, URZ ;  /* 0x000000090b097290 */ /* 0x000fe2000fffe03f */
[----:B------:R-:W-:Y:S01]  /*ea20*/  ULDC UR20, c[0x0][0x618] ;  /* 0x0001860000147ab9 */ /* 0x000fe20000000800 */
[----:B0-----:R-:W-:Y:S01]  /*ea30*/  R2UR UR39, R0 ;  /* 0x00000000002772ca */ /* 0x001fe200000e0000 */
[----:B------:R-:W-:Y:S01]  /*ea40*/  ULDC.64 UR4, c[0x0][0x640] ;  /* 0x0001900000047ab9 */ /* 0x000fe20000000a00 */
[----:B------:R-:W-:Y:S01]  /*ea50*/  USHF.R.U64 UR35, UR10, UR20, UR9 ;  /* 0x000000140a237299 */ /* 0x000fe20008001209 */
[----:B------:R-:W-:Y:S01]  /*ea60*/  ISETP.NE.U32.AND P0, PT, RZ, UR4, PT ;  /* 0x00000004ff007c0c */ /* 0x000fe2000bf05070 */
[----:B------:R-:W-:Y:S01]  /*ea70*/  USHF.R.U32.HI UR9, URZ, UR20, UR9 ;  /* 0x000000143f097299 */ /* 0x000fe20008011609 */
[----:B------:R-:W-:-:S02]  /*ea80*/  ULDC UR42, c[0x0][0x608] ;  /* 0x00018200002a7ab9 */ /* 0x000fc40000000800 */
[----:B------:R-:W-:Y:S01]  /*ea90*/  ISETP.NE.AND.EX P0, PT, RZ, UR5, PT, P0 ;  /* 0x00000005ff007c0c */ /* 0x000fe2000bf05300 */
[----:B------:R-:W-:Y:S02]  /*eaa0*/  USHF.R.U64 UR38, UR35, UR42, UR9 ;  /* 0x0000002a23267299 */ /* 0x000fe40008001209 */
[----:B------:R-:W-:Y:S02]  /*eab0*/  USHF.R.U32.HI UR9, URZ, UR42, UR9 ;  /* 0x0000002a3f097299 */ /* 0x000fe40008011609 */
[----:B------:R-:W-:Y:S02]  /*eac0*/  UIADD3 UR10, -UR21, URZ, URZ ;  /* 0x0000003f150a7290 */ /* 0x000fe4000fffe13f */
[----:B------:R-:W-:Y:S02]  /*ead0*/  UIADD3 UR43, -UR39, URZ, URZ ;  /* 0x0000003f272b7290 */ /* 0x000fe4000fffe13f */
[----:B------:R-:W-:Y:S01]  /*eae0*/  USHF.R.U64 UR39, UR38, UR44, UR9 ;  /* 0x0000002c26277299 */ /* 0x000fe20008001209 */
[----:B------:R-:W-:Y:S01]  /*eaf0*/  UMOV UR36, 0x1 ;  /* 0x0000000100247882 */ /* 0x000fe20000000000 */
[----:B------:R-:W-:Y:S01]  /*eb00*/  ULDC UR40, c[0x0][0x144] ;  /* 0x0000510000287ab9 */ /* 0x000fe20000000800 */
[----:B------:R-:W-:Y:S01]  /*eb10*/  ULDC UR28, c[0x0][0x600] ;  /* 0x00018000001c7ab9 */ /* 0x000fe20000000800 */
[----:B------:R-:W-:-:S02]  /*eb20*/  USHF.L.U32 UR36, UR36, UR44, URZ ;  /* 0x0000002c24247299 */ /* 0x000fc4000800063f */
[----:B------:R-:W-:Y:S02]  /*eb30*/  USHF.R.U32.HI UR21, URZ, UR44, UR9 ;  /* 0x0000002c3f157299 */ /* 0x000fe40008011609 */
[----:B------:R-:W-:Y:S02]  /*eb40*/  UIADD3 UR34, UR28, -0x1, URZ ;  /* 0xffffffff1c227890 */ /* 0x000fe4000fffe03f */
[----:B------:R-:W-:Y:S02]  /*eb50*/  ULOP3.LUT UR37, URZ, UR37, URZ, 0x33, !UPT ;  /* 0x000000253f257292 */ /* 0x000fe4000f8e333f */
[----:B------:R-:W-:Y:S01]  /*eb60*/  UIMAD UR40, UR40, UR10, UR8 ;  /* 0x0000000a282872a4 */ /* 0x000fe2000f8e0208 */
[----:B------:R-:W-:Y:S01]  /*eb70*/  ULDC UR46, c[0x0][0x148] ;  /* 0x00005200002e7ab9 */ /* 0x000fe20000000800 */
[----:B------:R-:W-:Y:S01]  /*eb80*/  ULDC UR44, c[0x0][0x648] ;  /* 0x00019200002c7ab9 */ /* 0x000fe20000000800 */
[----:B------:R-:W-:Y:S01]  /*eb90*/  ULDC UR45, c[0x0][0x638] ;  /* 0x00018e00002d7ab9 */ /* 0x000fe20000000800 */
[----:B------:R-:W-:Y:S01]  /*eba0*/  UMOV UR20, UR39 ;  /* 0x0000002700147c82 */ /* 0x000fe20008000000 */
[----:B------:R-:W-:Y:S07]  /*ebb0*/  @!P0 BRA `(.L_x_295) ;  /* 0x0000000000288947 */ /* 0x000fee0003800000 */
        /* <DEDUP_REMOVED lines=10> */
.L_x_295:
[----:B------:R-:W-:Y:S01]  /*ec60*/  USHF.R.U64 UR4, UR20, UR44, UR21 ;  /* 0x0000002c14047299 */ /* 0x000fe20008001215 */
[----:B------:R-:W-:Y:S01]  /*ec70*/  IMAD.U32 R4, RZ, RZ, UR6 ;  /* 0x00000006ff047e24 */ /* 0x000fe2000f8e00ff */
[----:B------:R-:W-:Y:S01]  /*ec80*/  ULOP3.LUT UR37, UR38, UR37, URZ, 0xc0, !UPT ;  /* 0x0000002526257292 */ /* 0x000fe2000f8ec03f */
[----:B------:R-:W-:Y:S01]  /*ec90*/  IMAD.MOV.U32 R0, RZ, RZ, 0x1 ;  /* 0x00000001ff007424 */ /* 0x000fe200078e00ff */
[----:B------:R-:W-:Y:S02]  /*eca0*/  UIADD3 UR5, -UR4, URZ, URZ ;  /* 0x0000003f04057290 */ /* 0x000fe4000fffe13f */
[----:B------:R-:W-:Y:S01]  /*ecb0*/  @UP2 UIMAD UR40, UR46, UR43, UR41 ;  /* 0x0000002b2e2822a4 */ /* 0x000fe2000f8e0229 */
        /* <DEDUP_REMOVED lines=13> */
.L_x_293:
[----:B------:R-:W-:Y:S01]  /*ed90*/  UIADD3 UR15, UR31, UR15, URZ ;  /* 0x0000000f1f0f7290 */ /* 0x000fe2000fffe03f */
[----:B------:R-:W-:Y:S01]  /*eda0*/  LOP3.LUT P0, RZ, R0, 0xff, RZ, 0xc0, !PT ;  /* 0x000000ff00ff7812 */ /* 0x000fe2000780c0ff */
[----:B------:R-:W-:Y:S02]  /*edb0*/  ULOP3.LUT UR29, UR29, 0x1, URZ, 0x3c, !UPT ;  /* 0x000000011d1d7892 */ /* 0x000fe4000f8e3c3f */
[----:B------:R-:W-:Y:S02]  /*edc0*/  USHF.R.U32.HI UR4, URZ, 0x2, UR15 ;  /* 0x000000023f047899 */ /* 0x000fe4000801160f */
[----:B------:R-:W-:Y:S02]  /*edd0*/  UISETP.GT.U32.AND UP0, UPT, UR15, 0x3, UPT ;  /* 0x000000030f00788c */ /* 0x000fe4000bf04070 */
[----:B------:R-:W-:Y:S02]  /*ede0*/  ULOP3.LUT UR4, UR4, 0x1, URZ, 0xc0, !UPT ;  /* 0x0000000104047892 */ /* 0x000fe4000f8ec03f */
[----:B------:R-:W-:-:S02]  /*edf0*/  UISETP.LT.U32.AND UP0, UPT, UR31, 0x4, UP0 ;  /* 0x000000041f00788c */ /* 0x000fc40008701070 */
[----:B------:R-:W-:Y:S02]  /*ee00*/  UISETP.NE.U32.AND UP1, UPT, UR4, 0x1, UPT ;  /* 0x000000010400788c */ /* 0x000fe4000bf25070 */
[----:B------:R-:W-:Y:S02]  /*ee10*/  USEL UR5, URZ, 0x1, !UP0 ;  /* 0x000000013f057887 */ /* 0x000fe4000c000000 */
[----:B------:R-:W-:Y:S02]  /*ee20*/  UISETP.GT.U32.AND UP1, UPT, UR31, 0x3, !UP1 ;  /* 0x000000031f00788c */ /* 0x000fe4000cf24070 */
[----:B------:R-:W-:Y:S02]  /*ee30*/  ULOP3.LUT UR15, UR15, 0x3, URZ, 0xc0, !UPT ;  /* 0x000000030f0f7892 */ /* 0x000fe4000f8ec03f */
[----:B------:R-:W-:-:S04]  /*ee40*/  USEL UR4, URZ, 0x1, !UP1 ;  /* 0x000000013f047887 */ /* 0x000fc8000c800000 */
[----:B------:R-:W-:Y:S01]  /*ee50*/  ULOP3.LUT UR17, UR4, UR17, UR5, 0x96, !UPT ;  /* 0x0000001104117292 */ /* 0x000fe2000f8e9605 */
[----:B------:R-:W-:Y:S11]  /*ee60*/  @P0 BRA `(.L_x_296) ;  /* 0xffffff2400d80947 */ /* 0x000ff6000383ffff */
[----:B------:R-:W-:Y:S05]  /*ee70*/  EXIT ;  /* 0x000000000000794d */ /* 0x000fea0003800000 */
.L_x_12:
[----:B------:R-:W-:-:S08]  /*ee80*/  ISETP.NE.AND P0, PT, RZ, UR8, PT ;  /* 0x00000008ff007c0c */ /* 0x000fd0000bf05270 */
[----:B01----:R-:W0:-:S00]  /*ee90*/  USETMAXREG.DEALLOC.CTAPOOL 0x28 ;  /* 0x00000028000079c8 */ /* 0x003e0000080e0500 */
[----:B------:R-:W-:Y:S05]  /*eea0*/  @P0 EXIT ;  /* 0x000000000000094d */ /* 0x000fea0003800000 */
[----:B0-----:R-:W-:Y:S01]  /*eeb0*/  LOP3.LUT P0, RZ, R0, 0xff, RZ, 0xc0, !PT ;  /* 0x000000ff00ff7812 */ /* 0x001fe2000780c0ff */
[----:B------:R-:W-:Y:S02]  /*eec0*/  IMAD.MOV.U32 R0, RZ, RZ, 0x1 ;  /* 0x00000001ff007424 */ /* 0x000fe400078e00ff */
[----:B------:R-:W-:-:S10]  /*eed0*/  IMAD.MOV.U32 R8, RZ, RZ, RZ ;  /* 0x000000ffff087224 */ /* 0x000fd400078e00ff */
[----:B------:R-:W-:Y:S05]  /*eee0*/  @!P0 BRA `(.L_x_297) ;  /* 0x0000000c00508947 */ /* 0x000fea0003800000 */
[----:B------:R-:W-:Y:S01]  /*eef0*/  LOP3.LUT P0, RZ, R2, 0x1f, RZ, 0xc0, !PT ;  /* 0x0000001f02ff7812 */ /* 0x000fe2000780c0ff */
[----:B------:R-:W-:Y:S01]  /*ef00*/  ULDC UR5, c[0x0][0x658] ;  /* 0x0001960000057ab9 */ /* 0x000fe20000000800 */
[----:B------:R-:W-:Y:S01]  /*ef10*/  UMOV UR6, 0xffffffff ;  /* 0xffffffff00067882 */ /* 0x000fe20000000000 */
[----:B------:R-:W-:Y:S01]  /*ef20*/  BSSY B0, `(.L_x_297) ;  /* 0x00000d0000007945 */ /* 0x000fe20003800000 */
[----:B------:R-:W-:Y:S01]  /*ef30*/  USHF.L.U32 UR6, UR6, UR5, URZ ;  /* 0x0000000506067299 */ /* 0x000fe2000800063f */
[C---:B------:R-:W-:Y:S01]  /*ef40*/  ISETP.NE.AND P3, PT, R3.reuse, RZ, PT ;  /* 0x000000ff0300720c */ /* 0x040fe20003f65270 */
[----:B------:R-:W-:Y:S01]  /*ef50*/  IMAD.MOV.U32 R9, RZ, RZ, 0x1 ;  /* 0x00000001ff097424 */ /* 0x000fe200078e00ff */
[----:B------:R-:W-:Y:S01]  /*ef60*/  ISETP.NE.OR P0, PT, R3, RZ, !P0 ;  /* 0x000000ff0300720c */ /* 0x000fe20004705670 */
[----:B------:R-:W-:Y:S01]  /*ef70*/  IMAD.MOV.U32 R0, RZ, RZ, 0x1 ;  /* 0x00000001ff007424 */ /* 0x000fe200078e00ff */
[----:B------:R-:W-:Y:S01]  /*ef80*/  ULDC UR4, c[0x0][0x600] ;  /* 0x0001800000047ab9 */ /* 0x000fe20000000800 */
[----:B------:R-:W-:Y:S01]  /*ef90*/  IMAD.MOV.U32 R8, RZ, RZ, RZ ;  /* 0x000000ffff087224 */ /* 0x000fe200078e00ff */
[----:B------:R-:W-:Y:S01]  /*efa0*/  UMOV UR8, 0x1 ;  /* 0x0000000100087882 */ /* 0x000fe20000000000 */
[----:B------:R-:W-:-:S02]  /*efb0*/  UIADD3 UR27, UR14, 0x1, URZ ;  /* 0x000000010e1b7890 */ /* 0x000fc4000fffe03f */
[----:B------:R-:W-:Y:S02]  /*efc0*/  ULOP3.LUT UR26, UR13, 0x2, URZ, 0xfc, !UPT ;  /* 0x000000020d1a7892 */ /* 0x000fe4000f8efc3f */
[----:B------:R-:W-:Y:S02]  /*efd0*/  UIADD3 UR4, UR4, -0x1, URZ ;  /* 0xffffffff04047890 */ /* 0x000fe4000fffe03f */
[----:B------:R-:W-:Y:S02]  /*efe0*/  USHF.L.U32 UR5, UR8, UR5, URZ ;  /* 0x0000000508057299 */ /* 0x000fe4000800063f */
[----:B------:R-:W-:Y:S01]  /*eff0*/  ULOP3.LUT UR6, URZ, UR6, URZ, 0x33, !UPT ;  /* 0x000000063f067292 */ /* 0x000fe2000f8e333f */
[----:B------:R-:W-:-:S11]  /*f000*/  ULDC.64 UR24, c[0x0][0x198] ;  /* 0x0000660000187ab9 */ /* 0x000fd60000000a00 */
.L_x_309:
[----:B------:R-:W-:-:S03]  /*f010*/  UMOV UR8, 0xffffffff ;  /* 0xffffffff00087882 */ /* 0x000fc60000000000 */
[----:B01----:R-:W-:Y:S05]  /*f020*/  BRA.DIV UR8, `(.L_x_298) ;  /* 0x00000012082c7947 */ /* 0x003fea000b800000 */
[----:B------:R-:W-:-:S13]  /*f030*/  ELECT P1, URZ, PT ;  /* 0x00000000003f782f */ /* 0x000fda0003820000 */
.L_x_322:
[----:B------:R-:W0:Y:S01]  /*f040*/  LDC R2, c[0x0][0x28c] ;  /* 0x0000a300ff027b82 */ /* 0x000e220000000800 */
[----:B------:R-:W-:Y:S01]  /*f050*/  BSSY B1, `(.L_x_299) ;  /* 0x000003b000017945 */ /* 0x000fe20003800000 */
[----:B0-----:R-:W-:-:S13]  /*f060*/  ISETP.LT.OR P1, PT, R2, 0x1, !P1 ;  /* 0x000000010200780c */ /* 0x001fda0004f21670 */
[----:B------:R-:W-:Y:S05]  /*f070*/  @P1 BRA `(.L_x_300) ;  /* 0x0000000000e01947 */ /* 0x000fea0003800000 */
[----:B------:R-:W2:Y:S04]  /*f080*/  LDL.LU R4, [R1+0x84] ;  /* 0x0000840001047983 */ /* 0x000ea80000300800 */
[----:B------:R-:W3:Y:S01]  /*f090*/  LDL.LU R3, [R1+0x80] ;  /* 0x0000800001037983 */ /* 0x000ee20000300800 */
[----:B------:R-:W-:Y:S02]  /*f0a0*/  IMAD.MOV.U32 R12, RZ, RZ, RZ ;  /* 0x000000ffff0c7224 */ /* 0x000fe400078e00ff */
[----:B------:R-:W-:Y:S02]  /*f0b0*/  IMAD.U32 R13, RZ, RZ, UR27 ;  /* 0x0000001bff0d7e24 */ /* 0x000fe4000f8e00ff */
[----:B------:R-:W-:Y:S02]  /*f0c0*/  IMAD.MOV.U32 R2, RZ, RZ, R0 ;  /* 0x000000ffff027224 */ /* 0x000fe400078e0000 */
[----:B--2---:R-:W-:-:S02]  /*f0d0*/  IMAD.SHL.U32 R6, R4, 0x100, RZ ;  /* 0x0000010004067824 */ /* 0x004fc400078e00ff */
[----:B---3--:R-:W-:Y:S02]  /*f0e0*/  IMAD.SHL.U32 R7, R3, 0x40, RZ ;  /* 0x0000004003077824 */ /* 0x008fe400078e00ff */
[----:B------:R-:W-:-:S07]  /*f0f0*/  IMAD.MOV.U32 R3, RZ, RZ, R8 ;  /* 0x000000ffff037224 */ /* 0x000fce00078e0008 */
.L_x_304:
[----:B------:R-:W0:Y:S01]  /*f100*/  S2R R5, SR_CgaCtaId ;  /* 0x0000000000057919 */ /* 0x000e220000008800 */
[----:B------:R-:W-:-:S04]  /*f110*/  MOV R4, 0x400 ;  /* 0x0000040000047802 */ /* 0x000fc80000000f00 */
[----:B0-----:R-:W-:Y:S02]  /*f120*/  LEA R10, R5, R4, 0x18 ;  /* 0x00000004050a7211 */ /* 0x001fe400078ec0ff */
[----:B------:R-:W-:Y:S01]  /*f130*/  SHF.L.U32 R4, R2, 0x1f, RZ ;  /* 0x0000001f02047819 */ /* 0x000fe200000006ff */
[----:B------:R-:W0:Y:S02]  /*f140*/  @!P3 LDC R5, c[0x0][0x500] ;  /* 0x00014000ff05bb82 */ /* 0x000e240000000800 */
[----:B------:R-:W-:-:S04]  /*f150*/  IMAD R11, R3, 0x8, R10 ;  /* 0x00000008030b7824 */ /* 0x000fc800078e020a */
[----:B------:R-:W1:Y:S02]  /*f160*/  SYNCS.PHASECHK.TRANS64.TRYWAIT P1, [R11+URZ+0x20], R4 ;  /* 0x000020040b0075a7 */ /* 0x000e64000802017f */
[----:B-1----:R-:W-:Y:S05]  /*f170*/  @!P1 BRA `(.L_x_301) ;  /* 0x0000000c00f89947 */ /* 0x002fea0003800000 */
.L_x_323:
[----:B------:R-:W-:Y:S01]  /*f180*/  UPRMT UR8, UR26, 0x9910, URZ ;  /* 0x000099101a087896 */ /* 0x000fe2000800003f */
[----:B0-----:R0:W-:Y:S03]  /*f190*/  @!P3 SYNCS.ARRIVE.TRANS64 RZ, [R11+URZ], R5 ;  /* 0x000000050bffb9a7 */ /* 0x0011e6000800003f */
[----:B------:R-:W-:-:S06]  /*f1a0*/  UISETP.NE.AND UP0, UPT, UR8, 0x2, UPT ;  /* 0x000000020800788c */ /* 0x000fcc000bf05270 */
[----:B------:R-:W-:-:S13]  /*f1b0*/  PLOP3.LUT P1, PT, PT, PT, UP0, 0x80, 0x0 ;  /* 0x000000000000781c */ /* 0x000fda0003f2f008 */
[----:B0-----:R-:W-:Y:S05]  /*f1c0*/  @P1 BRA `(.L_x_302) ;  /* 0x0000000000041947 */ /* 0x001fea0003800000 */
[----:B------:R-:W-:Y:S01]  /*f1d0*/  BPT.TRAP 0x1 ;  /* 0x000000040000795c */ /* 0x000fe20000300000 */
.L_x_302:
[----:B------:R-:W-:Y:S05]  /*f1e0*/  @P0 BRA `(.L_x_303) ;  /* 0x0000000000040947 */ /* 0x000fea0003800000 */
[----:B------:R-:W-:Y:S01]  /*f1f0*/  BPT.TRAP 0x1 ;  /* 0x000000040000795c */ /* 0x000fe20000300000 */
.L_x_303:
[----:B------:R-:W2:Y:S01]  /*f200*/  LDL R5, [R1+0x74] ;  /* 0x0000740001057983 */ /* 0x000ea20000100800 */
[--C-:B-1----:R-:W-:Y:S01]  /*f210*/  IMAD R4, R3, 0x1000, R10.reuse ;  /* 0x0000100003047824 */ /* 0x102fe200078e020a */
[----:B------:R-:W-:Y:S01]  /*f220*/  R2UR UR20, R7 ;  /* 0x00000000071472ca */ /* 0x000fe200000e0000 */
[----:B------:R-:W-:Y:S01]  /*f230*/  IMAD R10, R3, 0x4000, R10 ;  /* 0x00004000030a7824 */ /* 0x000fe200078e020a */
[----:B------:R-:W-:Y:S01]  /*f240*/  R2UR UR9, R11 ;  /* 0x000000000b0972ca */ /* 0x000fe200000e0000 */
[----:B------:R-:W-:Y:S01]  /*f250*/  VIADD R13, R13, 0xffffffff ;  /* 0xffffffff0d0d7836 */ /* 0x000fe20000000000 */
[----:B------:R-:W-:Y:S01]  /*f260*/  R2UR UR8, R4 ;  /* 0x00000000040872ca */ /* 0x000fe200000e0000 */
[----:B------:R-:W-:Y:S01]  /*f270*/  UIADD3 UR16, UP0, UR24, 0xf0, URZ ;  /* 0x000000f018107890 */ /* 0x000fe2000ff1e03f */
[----:B------:R-:W-:Y:S01]  /*f280*/  R2UR UR11, R10 ;  /* 0x000000000a0b72ca */ /* 0x000fe200000e0000 */
[----:B------:R-:W-:Y:S01]  /*f290*/  UIADD3 UR28, UP1, UR24, 0x1f0, URZ ;  /* 0x000001f0181c7890 */ /* 0x000fe2000ff3e03f */
[----:B------:R-:W-:Y:S01]  /*f2a0*/  R2UR UR10, R12 ;  /* 0x000000000c0a72ca */ /* 0x000fe200000e0000 */
[----:B------:R-:W-:Y:S01]  /*f2b0*/  UIADD3.X UR17, URZ, UR25, URZ, UP0, !UPT ;  /* 0x000000193f117290 */ /* 0x000fe200087fe43f */
[----:B------:R-:W-:Y:S01]  /*f2c0*/  R2UR UR21, R6 ;  /* 0x00000000061572ca */ /* 0x000fe200000e0000 */
[----:B------:R-:W-:Y:S01]  /*f2d0*/  VIADD R3, R3, 0x1 ;  /* 0x0000000103037836 */ /* 0x000fe20000000000 */
[----:B------:R-:W-:Y:S01]  /*f2e0*/  ISETP.GT.AND P2, PT, R13, 0x1, PT ;  /* 0x000000010d00780c */ /* 0x000fe20003f44270 */
[----:B------:R-:W-:Y:S01]  /*f2f0*/  UIADD3.X UR29, URZ, UR25, URZ, UP1, !UPT ;  /* 0x000000193f1d7290 */ /* 0x000fe20008ffe43f */
[----:B------:R-:W-:Y:S01]  /*f300*/  VIADD R12, R12, 0x40 ;  /* 0x000000400c0c7836 */ /* 0x000fe20000000000 */
[----:B------:R-:W-:Y:S01]  /*f310*/  UMOV UR18, 0x0 ;  /* 0x0000000000127882 */ /* 0x000fe20000000000 */
[----:B------:R-:W-:Y:S01]  /*f320*/  UMOV UR19, 0x10000000 ;  /* 0x1000000000137882 */ /* 0x000fe20000000000 */
[----:B------:R-:W-:Y:S01]  /*f330*/  UIADD3 UR8, UR8, 0x180, URZ ;  /* 0x0000018008087890 */ /* 0x000fe2000fffe03f */
[----:B------:R-:W-:Y:S01]  /*f340*/  ISETP.NE.AND P1, PT, R3, 0x4, PT ;  /* 0x000000040300780c */ /* 0x000fe20003f25270 */
[----:B------:R-:W-:-:S03]  /*f350*/  UIADD3 UR15, UR11, 0x4180, URZ ;  /* 0x000041800b0f7890 */ /* 0x000fc6000fffe03f */
[----:B------:R-:W-:Y:S01]  /*f360*/  UMOV UR11, UR20 ;  /* 0x00000014000b7c82 */ /* 0x000fe20008000000 */
[----:B------:R-:W-:Y:S02]  /*f370*/  SEL R3, R3, RZ, P1 ;  /* 0x000000ff03037207 */ /* 0x000fe40000800000 */
[----:B--2---:R-:W-:Y:S02]  /*f380*/  R2UR UR12, R5 ;  /* 0x00000000050c72ca */ /* 0x004fe400000e0000 */
[----:B------:R-:W-:-:S04]  /*f390*/  SEL R5, RZ, 0x1, P1 ;  /* 0x00000001ff057807 */ /* 0x000fc80000800000 */
[----:B------:R-:W-:-:S07]  /*f3a0*/  LOP3.LUT R2, R2, R5, RZ, 0x3c, !PT ;  /* 0x0000000502027212 */ /* 0x000fce00078e3cff */
[----:B------:R0:W-:Y:S02]  /*f3b0*/  UTMALDG.3D [UR8], [UR16], desc[UR18] ;  /* 0x00001208100075b4 */ /* 0x0001e40008011000 */
[----:B0-----:R-:W-:Y:S01]  /*f3c0*/  UMOV UR8, UR15 ;  /* 0x0000000f00087c82 */ /* 0x001fe20008000000 */
[----:B------:R-:W-:Y:S02]  /*f3d0*/  UMOV UR11, UR21 ;  /* 0x00000015000b7c82 */ /* 0x000fe40008000000 */
[----:B------:R0:W-:Y:S02]  /*f3e0*/  UTMALDG.3D [UR8], [UR28], desc[UR18] ;  /* 0x000012081c0075b4 */ /* 0x0001e40008011000 */
[----:B0-----:R-:W-:Y:S05]  /*f3f0*/  @P2 BRA `(.L_x_304) ;  /* 0xfffffffc00402947 */ /* 0x001fea000383ffff */
.L_x_300:
[----:B------:R-:W-:Y:S05]  /*f400*/  BSYNC B1 ;  /* 0x0000000000017941 */ /* 0x000fea0003800000 */
.L_x_299:
[----:B------:R-:W2:Y:S01]  /*f410*/  LDL.LU R15, [R1+0x78] ;  /* 0x00007800010f7983 */ /* 0x000ea20000300800 */
[----:B------:R-:W-:Y:S01]  /*f420*/  LOP3.LUT P4, RZ, R9, 0xff, RZ, 0xc0, !PT ;  /* 0x000000ff09ff7812 */ /* 0x000fe2000788c0ff */
[----:B------:R-:W-:Y:S01]  /*f430*/  VIADD R8, R8, UR14 ;  /* 0x0000000e08087c36 */ /* 0x000fe20008000000 */
[----:B------:R-:W-:Y:S01]  /*f440*/  ULDC.64 UR8, c[0x0][0x650] ;  /* 0x0001940000087ab9 */ /* 0x000fe20000000a00 */
[----:B------:R-:W3:Y:S01]  /*f450*/  LDL.LU R14, [R1+0x7c] ;  /* 0x00007c00010e7983 */ /* 0x000ee20000300800 */
[----:B------:R-:W-:Y:S01]  /*f460*/  IMAD.MOV.U32 R5, RZ, RZ, -0x1 ;  /* 0xffffffffff057424 */ /* 0x000fe200078e00ff */
[----:B------:R-:W-:Y:S01]  /*f470*/  BSSY B1, `(.L_x_305) ;  /* 0x0000078000017945 */ /* 0x000fe20003800000 */
[----:B------:R-:W-:Y:S02]  /*f480*/  SHF.R.U32.HI R2, RZ, 0x2, R8 ;  /* 0x00000002ff027819 */ /* 0x000fe40000011608 */
[----:B------:R-:W-:Y:S02]  /*f490*/  ISETP.GT.U32.AND P1, PT, R8, 0x3, PT ;  /* 0x000000030800780c */ /* 0x000fe40003f24070 */
[----:B------:R-:W-:-:S02]  /*f4a0*/  LOP3.LUT R2, R2, 0x1, RZ, 0xc0, !PT ;  /* 0x0000000102027812 */ /* 0x000fc400078ec0ff */
[----:B------:R-:W-:Y:S01]  /*f4b0*/  LOP3.LUT R8, R8, 0x3, RZ, 0xc0, !PT ;  /* 0x0000000308087812 */ /* 0x000fe200078ec0ff */
[----:B------:R-:W0:Y:S01]  /*f4c0*/  @P4 S2R R4, SR_CgaCtaId ;  /* 0x0000000000044919 */ /* 0x000e220000008800 */
[----:B------:R-:W-:Y:S02]  /*f4d0*/  @P4 MOV R3, 0x400 ;  /* 0x0000040000034802 */ /* 0x000fe40000000f00 */
[----:B------:R-:W-:Y:S02]  /*f4e0*/  ISETP.NE.U32.AND P2, PT, R2, 0x1, PT ;  /* 0x000000010200780c */ /* 0x000fe40003f45070 */
[----:B------:R-:W-:Y:S02]  /*f4f0*/  PRMT R9, RZ, 0x7610, R9 ;  /* 0x00007610ff097816 */ /* 0x000fe40000000009 */
[----:B0-----:R-:W-:Y:S01]  /*f500*/  @P4 LEA R3, R4, R3, 0x18 ;  /* 0x0000000304034211 */ /* 0x001fe200078ec0ff */
[----:B------:R-:W-:-:S03]  /*f510*/  IMAD.U32 R4, RZ, RZ, UR14 ;  /* 0x0000000eff047e24 */ /* 0x000fc6000f8e00ff */
[----:B------:R0:W-:Y:S02]  /*f520*/  @P4 SYNCS.ARRIVE.TRANS64.A1T0 RZ, [R3+URZ+0x78], RZ ;  /* 0x000078ff03ff49a7 */ /* 0x0001e4000810003f */
[C---:B------:R-:W-:Y:S02]  /*f530*/  ISETP.LT.U32.AND P1, PT, R4.reuse, 0x4, P1 ;  /* 0x000000040400780c */ /* 0x040fe40000f21070 */
[----:B------:R-:W-:Y:S01]  /*f540*/  ISETP.GT.U32.AND P2, PT, R4, 0x3, !P2 ;  /* 0x000000030400780c */ /* 0x000fe20005744070 */
[----:B------:R-:W-:Y:S01]  /*f550*/  IMAD.MOV.U32 R4, RZ, RZ, -0x1 ;  /* 0xffffffffff047424 */ /* 0x000fe200078e00ff */
[----:B0-----:R-:W-:Y:S02]  /*f560*/  SEL R3, RZ, 0x1, !P1 ;  /* 0x00000001ff037807 */ /* 0x001fe40004800000 */
[----:B------:R-:W-:-:S04]  /*f570*/  SEL R2, RZ, 0x1, !P2 ;  /* 0x00000001ff027807 */ /* 0x000fc80005000000 */
[----:B------:R-:W-:Y:S01]  /*f580*/  LOP3.LUT R0, R2, R0, R3, 0x96, !PT ;  /* 0x0000000002007212 */ /* 0x000fe200078e9603 */
[----:B------:R-:W-:Y:S01]  /*f590*/  IMAD.MOV.U32 R3, RZ, RZ, -0x1 ;  /* 0xffffffffff037424 */ /* 0x000fe200078e00ff */
[----:B------:R-:W-:Y:S02]  /*f5a0*/  PRMT R2, RZ, 0x7610, R2 ;  /* 0x00007610ff027816 */ /* 0x000fe40000000002 */
[----:B---3--:R-:W-:-:S04]  /*f5b0*/  IADD3 R14, P4, R14, UR22, RZ ;  /* 0x000000160e0e7c10 */ /* 0x008fc8000ff9e0ff */
[----:B--2---:R-:W-:Y:S01]  /*f5c0*/  IADD3.X R15, R15, UR7, RZ, P4, !PT ;  /* 0x000000070f0f7c10 */ /* 0x004fe2000a7fe4ff */
[----:B------:R0:W-:Y:S01]  /*f5d0*/  STL [R1+0x7c], R14 ;  /* 0x00007c0e01007387 */ /* 0x0001e20000100800 */
[----:B------:R-:W-:-:S03]  /*f5e0*/  ISETP.GE.U32.AND P4, PT, R14, UR8, PT ;  /* 0x000000080e007c0c */ /* 0x000fc6000bf86070 */
[----:B------:R0:W-:Y:S01]  /*f5f0*/  STL [R1+0x78], R15 ;  /* 0x0000780f01007387 */ /* 0x0001e20000100800 */
[----:B------:R-:W-:-:S03]  /*f600*/  ISETP.GE.U32.AND.EX P1, PT, R15, UR9, PT, P4 ;  /* 0x000000090f007c0c */ /* 0x000fc6000bf26140 */
[----:B------:R0:W-:Y:S04]  /*f610*/  STL [R1+0x80], R5 ;  /* 0x0000800501007387 */ /* 0x0001e80000100800 */
[----:B------:R0:W-:Y:S04]  /*f620*/  STL [R1+0x84], R4 ;  /* 0x0000840401007387 */ /* 0x0001e80000100800 */
[----:B------:R0:W-:Y:S02]  /*f630*/  STL [R1+0x74], R3 ;  /* 0x0000740301007387 */ /* 0x0001e40000100800 */
[----:B------:R-:W-:Y:S05]  /*f640*/  @P1 BRA `(.L_x_306) ;  /* 0x0000000400681947 */ /* 0x000fea0003800000 */
[----:B------:R-:W0:Y:S01]  /*f650*/  S2UR UR8, SR_CTAID.X ;  /* 0x00000000000879c3 */ /* 0x000e220000002500 */
[----:B------:R-:W-:Y:S01]  /*f660*/  ULDC.64 UR10, c[0x0][0x628] ;  /* 0x00018a00000a7ab9 */ /* 0x000fe20000000a00 */
[----:B------:R-:W-:Y:S01]  /*f670*/  ULDC UR9, c[0x0][0x150] ;  /* 0x0000540000097ab9 */ /* 0x000fe20000000800 */
[----:B------:R-:W-:Y:S01]  /*f680*/  ISETP.NE.U32.AND P1, PT, RZ, UR10, PT ;  /* 0x0000000aff007c0c */ /* 0x000fe2000bf25070 */
[----:B------:R-:W-:Y:S01]  /*f690*/  ULDC UR12, c[0x0][0x630] ;  /* 0x00018c00000c7ab9 */ /* 0x000fe20000000800 */
[----:B------:R-:W-:Y:S01]  /*f6a0*/  ULDC UR16, c[0x0][0x154] ;  /* 0x0000550000107ab9 */ /* 0x000fe20000000800 */
[----:B------:R-:W-:Y:S01]  /*f6b0*/  IMAD.MOV.U32 R2, RZ, RZ, R14 ;  /* 0x000000ffff027224 */ /* 0x000fe200078e000e */
[----:B------:R-:W-:Y:S01]  /*f6c0*/  ISETP.NE.AND.EX P1, PT, RZ, UR11, PT, P1 ;  /* 0x0000000bff007c0c */ /* 0x000fe2000bf25310 */
[----:B------:R-:W1:Y:S01]  /*f6d0*/  S2UR UR15, SR_CTAID.Y ;  /* 0x00000000000f79c3 */ /* 0x000e620000002600 */
[----:B0-----:R-:W-:-:S05]  /*f6e0*/  I2FP.F32.U32 R3, UR8 ;  /* 0x0000000800037c45 */ /* 0x001fca0008201000 */
[----:B------:R-:W-:Y:S01]  /*f6f0*/  FMUL R12, R3, UR9 ;  /* 0x00000009030c7c20 */ /* 0x000fe20008400000 */
[----:B------:R-:W-:-:S05]  /*f700*/  IMAD.MOV.U32 R3, RZ, RZ, R15 ;  /* 0x000000ffff037224 */ /* 0x000fca00078e000f */
[----:B------:R-:W-:Y:S05]  /*f710*/  @!P1 BRA `(.L_x_307) ;  /* 0x0000000000289947 */ /* 0x000fea0003800000 */
[----:B------:R-:W-:Y:S02]  /*f720*/  ULDC UR9, c[0x0][0x634] ;  /* 0x00018d0000097ab9 */ /* 0x000fe40000000800 */
[----:B------:R-:W-:-:S05]  /*f730*/  IADD3 R7, P1, R14, UR9, RZ ;  /* 0x000000090e077c10 */ /* 0x000fca000ff3e0ff */
[----:B------:R-:W-:-:S04]  /*f740*/  IMAD.X R11, RZ, RZ, R15, P1 ;  /* 0x000000ffff0b7224 */ /* 0x000fc800008e060f */
[----:B------:R-:W-:-:S04]  /*f750*/  IMAD.WIDE.U32 R4, R11, UR10, RZ ;  /* 0x0000000a0b047c25 */ /* 0x000fc8000f8e00ff */
[----:B------:R-:W-:-:S04]  /*f760*/  IMAD.WIDE.U32 R4, P1, R7, UR11, R4 ;  /* 0x0000000b07047c25 */ /* 0x000fc8000f820004 */
[----:B------:R-:W-:-:S04]  /*f770*/  IMAD.WIDE.U32 R6, R7, UR10, RZ ;  /* 0x0000000a07067c25 */ /* 0x000fc8000f8e00ff */
[----:B------:R-:W-:Y:S01]  /*f780*/  IMAD.X R3, RZ, RZ, RZ, P1 ;  /* 0x000000ffff037224 */ /* 0x000fe200008e06ff */
[----:B------:R-:W-:Y:S01]  /*f790*/  IADD3 RZ, P1, R7, R4, RZ ;  /* 0x0000000407ff7210 */ /* 0x000fe20007f3e0ff */
[----:B------:R-:W-:-:S04]  /*f7a0*/  IMAD.MOV.U32 R2, RZ, RZ, R5 ;  /* 0x000000ffff027224 */ /* 0x000fc800078e0005 */
[----:B------:R-:W-:-:S08]  /*f7b0*/  IMAD.WIDE.U32.X R2, R11, UR11, R2, P1 ;  /* 0x0000000b0b027c25 */ /* 0x000fd000088e0402 */
.L_x_307:
[--C-:B------:R-:W-:Y:S01]  /*f7c0*/  SHF.R.U64 R10, R2, UR12, R3.reuse ;  /* 0x0000000c020a7c19 */ /* 0x100fe20008001203 */
[----:B------:R-:W0:Y:S01]  /*f7d0*/  F2I.U32.TRUNC.NTZ R12, R12 ;  /* 0x0000000c000c7305 */ /* 0x000e22000020f000 */
[----:B------:R-:W-:Y:S01]  /*f7e0*/  SHF.R.U32.HI R2, RZ, UR12, R3 ;  /* 0x0000000cff027c19 */ /* 0x000fe20008011603 */
[----:B------:R-:W-:Y:S01]  /*f7f0*/  ULDC.64 UR10, c[0x0][0x620] ;  /* 0x00018800000a7ab9 */ /* 0x000fe20000000a00 */
[----:B------:R-:W-:Y:S01]  /*f800*/  IADD3 R5, P1, RZ, -R10, RZ ;  /* 0x8000000aff057210 */ /* 0x000fe20007f3e0ff */
[----:B------:R-:W-:Y:S01]  /*f810*/  IMAD.MOV.U32 R3, RZ, RZ, R15 ;  /* 0x000000ffff037224 */ /* 0x000fe200078e000f */
[----:B-1----:R-:W-:Y:S01]  /*f820*/  I2FP.F32.U32 R4, UR15 ;  /* 0x0000000f00047c45 */ /* 0x002fe20008201000 */
[----:B------:R-:W-:Y:S01]  /*f830*/  ULDC UR12, c[0x0][0x658] ;  /* 0x00019600000c7ab9 */ /* 0x000fe20000000800 */
[----:B------:R-:W-:Y:S01]  /*f840*/  ULDC UR18, c[0x0][0x648] ;  /* 0x0001920000127ab9 */ /* 0x000fe20000000800 */
[----:B------:R-:W-:Y:S02]  /*f850*/  IMAD.X R2, RZ, RZ, ~R2, P1 ;  /* 0x000000ffff027224 */ /* 0x000fe400008e0e02 */
[----:B------:R-:W-:Y:S01]  /*f860*/  FMUL R6, R4, UR16 ;  /* 0x0000001004067c20 */ /* 0x000fe20008400000 */
[----:B------:R-:W-:Y:S01]  /*f870*/  ULDC.64 UR16, c[0x0][0x640] ;  /* 0x0001900000107ab9 */ /* 0x000fe20000000a00 */
[----:B------:R-:W-:Y:S01]  /*f880*/  IMAD R4, R2, UR10, RZ ;  /* 0x0000000a02047c24 */ /* 0x000fe2000f8e02ff */
[----:B------:R-:W-:Y:S01]  /*f890*/  ISETP.NE.U32.AND P1, PT, RZ, UR16, PT ;  /* 0x00000010ff007c0c */ /* 0x000fe2000bf25070 */
[----:B------:R-:W-:Y:S01]  /*f8a0*/  IMAD.MOV.U32 R2, RZ, RZ, R14 ;  /* 0x000000ffff027224 */ /* 0x000fe200078e000e */
[----:B0-----:R-:W-:Y:S01]  /*f8b0*/  R2UR UR9, R12 ;  /* 0x000000000c0972ca */ /* 0x001fe200000e0000 */
[----:B------:R-:W0:Y:S01]  /*f8c0*/  LDC R14, c[0x0][0x610] ;  /* 0x00018400ff0e7b82 */ /* 0x000e220000000800 */
[----:B------:R-:W1:Y:S01]  /*f8d0*/  F2I.U32.TRUNC.NTZ R6, R6 ;  /* 0x0000000600067305 */ /* 0x000e62000020f000 */
[----:B------:R-:W-:Y:S01]  /*f8e0*/  IMAD.WIDE.U32 R2, R5, UR10, R2 ;  /* 0x0000000a05027c25 */ /* 0x000fe2000f8e0002 */
[----:B------:R-:W-:Y:S01]  /*f8f0*/  ULDC UR10, c[0x0][0x618] ;  /* 0x00018600000a7ab9 */ /* 0x000fe20000000800 */
[----:B------:R-:W-:-:S02]  /*f900*/  ISETP.NE.AND.EX P1, PT, RZ, UR17, PT, P1 ;  /* 0x00000011ff007c0c */ /* 0x000fc4000bf25310 */
[----:B------:R-:W-:-:S04]  /*f910*/  IMAD R5, R5, UR11, R4 ;  /* 0x0000000b05057c24 */ /* 0x000fc8000f8e0204 */
[----:B------:R-:W-:-:S05]  /*f920*/  IMAD.IADD R3, R3, 0x1, R5 ;  /* 0x0000000103037824 */ /* 0x000fca00078e0205 */
[--C-:B------:R-:W-:Y:S02]  /*f930*/  SHF.R.U64 R12, R2, UR10, R3.reuse ;  /* 0x0000000a020c7c19 */ /* 0x100fe40008001203 */
[----:B------:R-:W-:Y:S01]  /*f940*/  SHF.R.U32.HI R3, RZ, UR10, R3 ;  /* 0x0000000aff037c19 */ /* 0x000fe20008011603 */
[----:B------:R-:W-:Y:S01]  /*f950*/  ULDC UR10, c[0x0][0x608] ;  /* 0x00018200000a7ab9 */ /* 0x000fe20000000800 */
[----:B-1----:R-:W-:Y:S02]  /*f960*/  R2UR UR11, R6 ;  /* 0x00000000060b72ca */ /* 0x002fe400000e0000 */
[--C-:B------:R-:W-:Y:S02]  /*f970*/  SHF.R.U64 R13, R12, UR10, R3.reuse ;  /* 0x0000000a0c0d7c19 */ /* 0x100fe40008001203 */
[----:B------:R-:W-:Y:S01]  /*f980*/  SHF.R.U32.HI R2, RZ, UR10, R3 ;  /* 0x0000000aff027c19 */ /* 0x000fe20008011603 */
[----:B------:R-:W-:-:S03]  /*f990*/  UIADD3 UR10, -UR9, URZ, URZ ;  /* 0x0000003f090a7290 */ /* 0x000fc6000fffe13f */
[--C-:B------:R-:W-:Y:S01]  /*f9a0*/  SHF.R.U64 R15, R13, UR12, R2.reuse ;  /* 0x0000000c0d0f7c19 */ /* 0x100fe20008001202 */
[----:B------:R-:W-:Y:S01]  /*f9b0*/  ULDC UR9, c[0x0][0x144] ;  /* 0x0000510000097ab9 */ /* 0x000fe20000000800 */
[----:B------:R-:W-:-:S03]  /*f9c0*/  SHF.R.U32.HI R3, RZ, UR12, R2 ;  /* 0x0000000cff037c19 */ /* 0x000fc60008011602 */
[----:B------:R-:W-:Y:S01]  /*f9d0*/  IMAD.MOV.U32 R2, RZ, RZ, R15 ;  /* 0x000000ffff027224 */ /* 0x000fe200078e000f */
[----:B------:R-:W-:Y:S06]  /*f9e0*/  @!P1 BRA `(.L_x_308) ;  /* 0x0000000000289947 */ /* 0x000fec0003800000 */
        /* <DEDUP_REMOVED lines=10> */
.L_x_308:
[----:B------:R-:W-:Y:S01]  /*fa90*/  UIADD3 UR11, -UR11, URZ, URZ ;  /* 0x0000003f0b0b7290 */ /* 0x000fe2000fffe13f */
[----:B------:R-:W-:Y:S01]  /*faa0*/  SHF.R.U64 R3, R2, UR18, R3 ;  /* 0x0000001202037c19 */ /* 0x000fe20008001203 */
[----:B------:R-:W-:Y:S01]  /*fab0*/  UIMAD UR8, UR9, UR10, UR8 ;  /* 0x0000000a090872a4 */ /* 0x000fe2000f8e0208 */
[----:B------:R-:W-:Y:S01]  /*fac0*/  LOP3.LUT R2, R13, UR6, RZ, 0xc0, !PT ;  /* 0x000000060d027c12 */ /* 0x000fe2000f8ec0ff */
[----:B------:R-:W-:Y:S01]  /*fad0*/  IMAD.MOV.U32 R6, RZ, RZ, 0x1 ;  /* 0x00000001ff067424 */ /* 0x000fe200078e00ff */
[----:B------:R-:W-:Y:S01]  /*fae0*/  ULDC UR9, c[0x0][0x148] ;  /* 0x0000520000097ab9 */ /* 0x000fe20000000800 */
[----:B------:R-:W-:Y:S01]  /*faf0*/  IMAD.MOV R4, RZ, RZ, -R3 ;  /* 0x000000ffff047224 */ /* 0x000fe200078e0a03 */
[----:B------:R-:W-:Y:S01]  /*fb00*/  @UP2 UIMAD UR8, UR9, UR11, UR15 ;  /* 0x0000000b090822a4 */ /* 0x000fe2000f8e020f */
[----:B------:R-:W-:Y:S01]  /*fb10*/  IMAD R3, R3, UR5, R2 ;  /* 0x0000000503037c24 */ /* 0x000fe2000f8e0202 */
[----:B------:R-:W-:Y:S01]  /*fb20*/  LOP3.LUT R5, R12, UR4, RZ, 0xc0, !PT ;  /* 0x000000040c057c12 */ /* 0x000fe2000f8ec0ff */
[----:B------:R-:W-:Y:S01]  /*fb30*/  ULDC UR9, c[0x0][0x638] ;  /* 0x00018e0000097ab9 */ /* 0x000fe20000000800 */
[----:B------:R-:W-:Y:S01]  /*fb40*/  PLOP3.LUT P1, PT, PT, PT, UP2, 0x80, 0x0 ;  /* 0x000000000000781c */ /* 0x000fe20003f2f028 */
[----:B------:R-:W-:-:S02]  /*fb50*/  IMAD R2, R4, UR9, R15 ;  /* 0x0000000904027c24 */ /* 0x000fc4000f8e020f */
[----:B0-----:R-:W-:Y:S01]  /*fb60*/  IMAD R3, R3, R14, UR8 ;  /* 0x0000000803037e24 */ /* 0x001fe2000f8e020e */
[----:B------:R-:W-:Y:S02]  /*fb70*/  ULDC UR8, c[0x0][0x600] ;  /* 0x0001800000087ab9 */ /* 0x000fe40000000800 */
[----:B------:R-:W-:Y:S01]  /*fb80*/  IMAD R4, R2, UR8, R5 ;  /* 0x0000000802047c24 */ /* 0x000fe2000f8e0205 */
[----:B------:R-:W-:-:S04]  /*fb90*/  PRMT R2, R6, 0x7610, R2 ;  /* 0x0000761006027816 */ /* 0x000fc80000000002 */
[----:B------:R-:W-:Y:S02]  /*fba0*/  SEL R5, R4, R3, !P1 ;  /* 0x0000000304057207 */ /* 0x000fe40004800000 */
[----:B------:R-:W-:-:S03]  /*fbb0*/  SEL R3, R3, R4, !P1 ;  /* 0x0000000403037207 */ /* 0x000fc60004800000 */
[----:B------:R1:W-:Y:S04]  /*fbc0*/  STL [R1+0x84], R5 ;  /* 0x0000840501007387 */ /* 0x0003e80000100800 */
[----:B------:R1:W-:Y:S04]  /*fbd0*/  STL [R1+0x74], R10 ;  /* 0x0000740a01007387 */ /* 0x0003e80000100800 */
[----:B------:R1:W-:Y:S02]  /*fbe0*/  STL [R1+0x80], R3 ;  /* 0x0000800301007387 */ /* 0x0003e40000100800 */
.L_x_306:
[----:B------:R-:W-:Y:S05]  /*fbf0*/  BSYNC B1 ;  /* 0x0000000000017941 */ /* 0x000fea0003800000 */
.L_x_305:
[----:B------:R-:W-:-:S13]  /*fc00*/  LOP3.LUT P1, RZ, R2, 0xff, RZ, 0xc0, !PT ;  /* 0x000000ff02ff7812 */ /* 0x000fda000782c0ff */
[----:B------:R-:W-:Y:S05]  /*fc10*/  @P1 BRA `(.L_x_309) ;  /* 0xfffffff000fc1947 */ /* 0x000fea000383ffff */
[----:B------:R-:W-:Y:S05]  /*fc20*/  BSYNC B0 ;  /* 0x0000000000007941 */ /* 0x000fea0003800000 */
.L_x_297:
[----:B------:R-:W-:-:S03]  /*fc30*/  UMOV UR8, 0xffffffff ;  /* 0xffffffff00087882 */ /* 0x000fc60000000000 */
[----:B------:R-:W-:Y:S05]  /*fc40*/  BRA.DIV UR8, `(.L_x_310) ;  /* 0x0000000608587947 */ /* 0x000fea000b800000 */
[----:B------:R-:W-:-:S13]  /*fc50*/  ELECT P0, URZ, PT ;  /* 0x00000000003f782f */ /* 0x000fda0003800000 */
.L_x_326:
[----:B------:R-:W-:Y:S04]  /*fc60*/  BSSY B0, `(.L_x_311) ;  /* 0x000002c000007945 */ /* 0x000fe80003800000 */
[----:B------:R-:W-:Y:S05]  /*fc70*/  @!P0 BRA `(.L_x_312) ;  /* 0x0000000000a88947 */ /* 0x000fea0003800000 */
[----:B------:R-:W-:-:S04]  /*fc80*/  ULOP3.LUT UR8, UR13, 0x2, URZ, 0xfc, !UPT ;  /* 0x000000020d087892 */ /* 0x000fc8000f8efc3f */
[----:B------:R-:W-:-:S06]  /*fc90*/  UISETP.NE.AND UP0, UPT, UR8, 0x3, UPT ;  /* 0x000000030800788c */ /* 0x000fcc000bf05270 */
[----:B------:R-:W-:-:S13]  /*fca0*/  PLOP3.LUT P0, PT, PT, PT, UP0, 0x80, 0x0 ;  /* 0x000000000000781c */ /* 0x000fda0003f0f008 */
[----:B------:R-:W-:Y:S05]  /*fcb0*/  @!P0 BRA `(.L_x_313) ;  /* 0x0000000000048947 */ /* 0x000fea0003800000 */
[----:B------:R-:W-:Y:S01]  /*fcc0*/  BPT.TRAP 0x1 ;  /* 0x000000040000795c */ /* 0x000fe20000300000 */
.L_x_313:
[----:B01----:R-:W0:Y:S01]  /*fcd0*/  S2R R3, SR_CgaCtaId ;  /* 0x0000000000037919 */ /* 0x003e220000008800 */
[----:B------:R-:W-:-:S04]  /*fce0*/  MOV R2, 0x400 ;  /* 0x0000040000027802 */ /* 0x000fc80000000f00 */
[----:B0-----:R-:W-:Y:S02]  /*fcf0*/  LEA R3, R3, R2, 0x18 ;  /* 0x0000000203037211 */ /* 0x001fe400078ec0ff */
[----:B------:R-:W-:-:S03]  /*fd00*/  SHF.L.U32 R2, R0, 0x1f, RZ ;  /* 0x0000001f00027819 */ /* 0x000fc600000006ff */
[----:B------:R-:W-:-:S04]  /*fd10*/  VIADD R3, R3, 0x20 ;  /* 0x0000002003037836 */ /* 0x000fc80000000000 */
[C---:B------:R-:W-:Y:S02]  /*fd20*/  IMAD R7, R8.reuse, 0x8, R3 ;  /* 0x0000000808077824 */ /* 0x040fe400078e0203 */
[----:B------:R-:W-:Y:S02]  /*fd30*/  VIADD R8, R8, 0x1 ;  /* 0x0000000108087836 */ /* 0x000fe40000000000 */
[----:B------:R-:W0:Y:S03]  /*fd40*/  SYNCS.PHASECHK.TRANS64.TRYWAIT P0, [R7+URZ], R2 ;  /* 0x00000002070075a7 */ /* 0x000e26000800017f */
[----:B------:R-:W-:-:S04]  /*fd50*/  ISETP.NE.AND P1, PT, R8, 0x4, PT ;  /* 0x000000040800780c */ /* 0x000fc80003f25270 */
[----:B------:R-:W-:Y:S02]  /*fd60*/  SEL R5, RZ, 0x1, P1 ;  /* 0x00000001ff057807 */ /* 0x000fe40000800000 */
[----:B------:R-:W-:Y:S02]  /*fd70*/  SEL R8, R8, RZ, P1 ;  /* 0x000000ff08087207 */ /* 0x000fe40000800000 */
[----:B------:R-:W-:-:S03]  /*fd80*/  LOP3.LUT R5, R0, R5, RZ, 0x3c, !PT ;  /* 0x0000000500057212 */ /* 0x000fc600078e3cff */
[----:B------:R-:W-:Y:S01]  /*fd90*/  IMAD R9, R8, 0x8, R3 ;  /* 0x0000000808097824 */ /* 0x000fe200078e0203 */
[----:B------:R-:W-:Y:S01]  /*fda0*/  SHF.L.U32 R4, R5, 0x1f, RZ ;  /* 0x0000001f05047819 */ /* 0x000fe200000006ff */
[----:B0-----:R-:W-:Y:S06]  /*fdb0*/  @!P0 BRA `(.L_x_314) ;  /* 0x0000000400208947 */ /* 0x001fec0003800000 */
.L_x_327:
[----:B------:R-:W1:Y:S01]  /*fdc0*/  SYNCS.PHASECHK.TRANS64.TRYWAIT P0, [R9+URZ], R4 ;  /* 0x00000004090075a7 */ /* 0x000e62000800017f */
[----:B------:R-:W-:-:S05]  /*fdd0*/  VIADD R0, R8, 0x1 ;  /* 0x0000000108007836 */ /* 0x000fca0000000000 */
[----:B------:R-:W-:-:S04]  /*fde0*/  ISETP.NE.AND P1, PT, R0, 0x4, PT ;  /* 0x000000040000780c */ /* 0x000fc80003f25270 */
[----:B0-----:R-:W-:Y:S02]  /*fdf0*/  SEL R2, RZ, 0x1, P1 ;  /* 0x00000001ff027807 */ /* 0x001fe40000800000 */
[----:B------:R-:W-:Y:S02]  /*fe00*/  SEL R0, R0, RZ, P1 ;  /* 0x000000ff00007207 */ /* 0x000fe40000800000 */
[----:B------:R-:W-:-:S03]  /*fe10*/  LOP3.LUT R7, R5, R2, RZ, 0x3c, !PT ;  /* 0x0000000205077212 */ /* 0x000fc600078e3cff */
[----:B------:R-:W-:Y:S01]  /*fe20*/  IMAD R6, R0, 0x8, R3 ;  /* 0x0000000800067824 */ /* 0x000fe200078e0203 */
[----:B------:R-:W-:Y:S01]  /*fe30*/  SHF.L.U32 R5, R7, 0x1f, RZ ;  /* 0x0000001f07057819 */ /* 0x000fe200000006ff */
[----:B-1----:R-:W-:Y:S06]  /*fe40*/  @!P0 BRA `(.L_x_315) ;  /* 0x0000000400108947 */ /* 0x002fec0003800000 */
.L_x_328:
[----:B------:R-:W1:Y:S01]  /*fe50*/  SYNCS.PHASECHK.TRANS64.TRYWAIT P0, [R6+URZ], R5 ;  /* 0x00000005060075a7 */ /* 0x000e62000800017f */
[----:B------:R-:W-:-:S05]  /*fe60*/  VIADD R0, R0, 0x1 ;  /* 0x0000000100007836 */ /* 0x000fca0000000000 */
[----:B------:R-:W-:-:S04]  /*fe70*/  ISETP.NE.AND P1, PT, R0, 0x4, PT ;  /* 0x000000040000780c */ /* 0x000fc80003f25270 */
[----:B------:R-:W-:Y:S02]  /*fe80*/  SEL R2, RZ, 0x1, P1 ;  /* 0x00000001ff027807 */ /* 0x000fe40000800000 */
[----:B------:R-:W-:Y:S02]  /*fe90*/  SEL R0, R0, RZ, P1 ;  /* 0x000000ff00007207 */ /* 0x000fe40000800000 */
[----:B------:R-:W-:Y:S01]  /*fea0*/  LOP3.LUT R2, R7, R2, RZ, 0x3c, !PT ;  /* 0x0000000207027212 */ /* 0x000fe200078e3cff */
[----:B-1----:R-:W-:Y:S06]  /*feb0*/  @!P0 BRA `(.L_x_316) ;  /* 0x0000000400088947 */ /* 0x002fec0003800000 */
.L_x_329:
[----:B------:R-:W-:Y:S01]  /*fec0*/  IMAD R3, R0, 0x8, R3 ;  /* 0x0000000800037824 */ /* 0x000fe200078e0203 */
[----:B------:R-:W-:-:S07]  /*fed0*/  SHF.L.U32 R0, R2, 0x1f, RZ ;  /* 0x0000001f02007819 */ /* 0x000fce00000006ff */
.L_x_317:
[----:B--2---:R2:W3:Y:S02]  /*fee0*/  SYNCS.PHASECHK.TRANS64.TRYWAIT P0, [R3+URZ], R0 ;  /* 0x00000000030075a7 */ /* 0x0044e4000800017f */
[----:B---3--:R-:W-:Y:S05]  /*fef0*/  @!P0 NANOSLEEP.SYNCS 0x989680 ;  /* 0x009896800000895d */ /* 0x008fea0003900000 */
[----:B------:R-:W3:Y:S02]  /*ff00*/  @!P0 SYNCS.PHASECHK.TRANS64 P0, [R3+URZ], R0 ;  /* 0x00000000030085a7 */ /* 0x000ee4000800007f */
[----:B---3--:R-:W-:Y:S05]  /*ff10*/  @!P0 BRA `(.L_x_317) ;  /* 0xfffffffc00f08947 */ /* 0x008fea000383ffff */
.L_x_312:
[----:B------:R-:W-:Y:S05]  /*ff20*/  BSYNC B0 ;  /* 0x0000000000007941 */ /* 0x000fea0003800000 */
.L_x_311:
[----:B------:R-:W-:Y:S05]  /*ff30*/  EXIT ;  /* 0x000000000000794d */ /* 0x000fea0003800000 */
.L_x_14:
[----:B0-----:R-:W-:-:S04]  /*ff40*/  IMAD.U32 R3, RZ, RZ, UR19 ;  /* 0x00000013ff037e24 */ /* 0x001fc8000f8e00ff */
[----:B------:R0:W1:Y:S03]  /*ff50*/  SYNCS.PHASECHK.TRANS64.TRYWAIT P0, [R3+URZ+-0x8], R0 ;  /* 0xfffff800030075a7 */ /* 0x000066000800017f */
[----:B-1----:R-:W-:Y:S05]  /*ff60*/  @!P0 NANOSLEEP.SYNCS 0x989680 ;  /* 0x009896800000895d */ /* 0x002fea0003900000 */
[----:B------:R-:W1:Y:S02]  /*ff70*/  @!P0 SYNCS.PHASECHK.TRANS64 P0, [R3+URZ+-0x8], R0 ;  /* 0xfffff800030085a7 */ /* 0x000e64000800007f */
[----:B-1----:R-:W-:Y:S05]  /*ff80*/  @!P0 BRA `(.L_x_14) ;  /* 0xfffffffc00ec8947 */ /* 0x002fea000383ffff */
[----:B------:R-:W-:Y:S05]  /*ff90*/  BRA `(.L_x_318) ;  /* 0xffffff1400ac7947 */ /* 0x000fea000383ffff */
.L_x_19:
[----:B-1----:R-:W-:-:S04]  /*ffa0*/  IMAD.U32 R3, RZ, RZ, UR4 ;  /* 0x00000004ff037e24 */ /* 0x002fc8000f8e00ff */
[----:B------:R1:W2:Y:S03]  /*ffb0*/  SYNCS.PHASECHK.TRANS64.TRYWAIT P0, [R3+URZ], R0 ;  /* 0x00000000030075a7 */ /* 0x0002a6000800017f */
[----:B--2---:R-:W-:Y:S05]  /*ffc0*/  @!P0 NANOSLEEP.SYNCS 0x989680 ;  /* 0x009896800000895d */ /* 0x004fea0003900000 */
[----:B------:R-:W2:Y:S02]  /*ffd0*/  @!P0 SYNCS.PHASECHK.TRANS64 P0, [R3+URZ], R0 ;  /* 0x00000000030085a7 */ /* 0x000ea4000800007f */
[----:B--2---:R-:W-:Y:S05]  /*ffe0*/  @!P0 BRA `(.L_x_19) ;  /* 0xfffffffc00ec8947 */ /* 0x004fea000383ffff */
[----:B------:R-:W-:Y:S05]  /*fff0*/  BRA `(.L_x_18) ;  /* 0xffffff2000147947 */ /* 0x000fea000383ffff */
.L_x_25:
[----:B-----5:R3:W-:Y:S02]  /*10000*/  STL [R1+0x98], R0 ;  /* 0x0000980001007387 */ /* 0x0207e40000100800 */
[----:B---3--:R-:W-:-:S04]  /*10010*/  IMAD.U32 R0, RZ, RZ, UR8 ;  /* 0x00000008ff007e24 */ /* 0x008fc8000f8e00ff */
[----:B------:R3:W4:Y:S03]  /*10020*/  SYNCS.PHASECHK.TRANS64.TRYWAIT P0, [R0+URZ], R229 ;  /* 0x000000e5000075a7 */ /* 0x000726000800017f */
[----:B----4-:R-:W-:Y:S05]  /*10030*/  @!P0 NANOSLEEP.SYNCS 0x989680 ;  /* 0x009896800000895d */ /* 0x010fea0003900000 */
[----:B------:R3:W4:Y:S02]  /*10040*/  @!P0 SYNCS.PHASECHK.TRANS64 P0, [R0+URZ], R229 ;  /* 0x000000e5000085a7 */ /* 0x000724000800007f */
[----:B---3--:R3:W5:Y:S02]  /*10050*/  LDL.LU R0, [R1+0x98] ;  /* 0x0000980001007983 */ /* 0x0087640000300800 */
[----:B---34-:R-:W-:Y:S05]  /*10060*/  @!P0 BRA `(.L_x_25) ;  /* 0xfffffffc00e48947 */ /* 0x018fea000383ffff */
[----:B------:R-:W-:Y:S05]  /*10070*/  BRA `(.L_x_24) ;  /* 0xffffff30007c7947 */ /* 0x000fea000383ffff */
.L_x_33:
[----:B0-----:R-:W-:-:S04]  /*10080*/  IMAD.U32 R25, RZ, RZ, UR19 ;  /* 0x00000013ff197e24 */ /* 0x001fc8000f8e00ff */
[----:B------:R0:W4:Y:S03]  /*10090*/  SYNCS.PHASECHK.TRANS64.TRYWAIT P0, [R25+URZ+0x8], R24 ;  /* 0x00000818190075a7 */ /* 0x000126000800017f */
[----:B----4-:R-:W-:Y:S05]  /*100a0*/  @!P0 NANOSLEEP.SYNCS 0x989680 ;  /* 0x009896800000895d */ /* 0x010fea0003900000 */
[----:B------:R-:W4:Y:S02]  /*100b0*/  @!P0 SYNCS.PHASECHK.TRANS64 P0, [R25+URZ+0x8], R24 ;  /* 0x00000818190085a7 */ /* 0x000f24000800007f */
[----:B----4-:R-:W-:Y:S05]  /*100c0*/  @!P0 BRA `(.L_x_33) ;  /* 0xfffffffc00ec8947 */ /* 0x010fea000383ffff */
[----:B------:R-:W-:Y:S05]  /*100d0*/  BRA `(.L_x_319) ;  /* 0xffffff5400007947 */ /* 0x000fea000383ffff */
.L_x_298:
[----:B------:R-:W-:Y:S01]  /*100e0*/  BSSY B1, `(.L_x_320) ;  /* 0x0000006000017945 */ /* 0x000fe20003800000 */
[----:B------:R-:W-:-:S07]  /*100f0*/  IMAD.MOV.U32 R2, RZ, RZ, -0x1 ;  /* 0xffffffffff027424 */ /* 0x000fce00078e00ff */
[----:B------:R-:W-:Y:S05]  /*10100*/  WARPSYNC.COLLECTIVE R2, `(.L_x_321) ;  /* 0x00000000020c7348 */ /* 0x000fea0003c00000 */
[----:B------:R-:W-:Y:S02]  /*10110*/  ELECT P1, UR62, PT ;  /* 0x00000000003e782f */ /* 0x000fe40003820000 */
[----:B------:R-:W-:Y:S01]  /*10120*/  MOV R2, UR62 ;  /* 0x0000003e00027c02 */ /* 0x000fe20008000f00 */
[----:B------:R-:W-:Y:S10]  /*10130*/  ENDCOLLECTIVE ;  /* 0x000000000000791b */ /* 0x000ff40003800000 */
.L_x_321:
[----:B------:R-:W-:Y:S05]  /*10140*/  BSYNC B1 ;  /* 0x0000000000017941 */ /* 0x000fea0003800000 */
.L_x_320:
[----:B------:R-:W-:Y:S05]  /*10150*/  BRA `(.L_x_322) ;  /* 0xffffffec00b87947 */ /* 0x000fea000383ffff */
.L_x_301:
[----:B-1----:R1:W2:Y:S02]  /*10160*/  SYNCS.PHASECHK.TRANS64.TRYWAIT P1, [R11+URZ+0x20], R4 ;  /* 0x000020040b0075a7 */ /* 0x0022a4000802017f */
[----:B--2---:R-:W-:Y:S05]  /*10170*/  @!P1 NANOSLEEP.SYNCS 0x989680 ;  /* 0x009896800000995d */ /* 0x004fea0003900000 */
[----:B------:R-:W2:Y:S02]  /*10180*/  @!P1 SYNCS.PHASECHK.TRANS64 P1, [R11+URZ+0x20], R4 ;  /* 0x000020040b0095a7 */ /* 0x000ea4000802007f */
[----:B--2---:R-:W-:Y:S05]  /*10190*/  @!P1 BRA `(.L_x_301) ;  /* 0xfffffffc00f09947 */ /* 0x004fea000383ffff */
[----:B------:R-:W-:Y:S05]  /*101a0*/  BRA `(.L_x_323) ;  /* 0xffffffec00f47947 */ /* 0x000fea000383ffff */
.L_x_310:
[----:B------:R-:W-:Y:S01]  /*101b0*/  BSSY B0, `(.L_x_324) ;  /* 0x0000006000007945 */ /* 0x000fe20003800000 */
[----:B------:R-:W-:-:S07]  /*101c0*/  IMAD.MOV.U32 R2, RZ, RZ, -0x1 ;  /* 0xffffffffff027424 */ /* 0x000fce00078e00ff */
[----:B01----:R-:W-:Y:S05]  /*101d0*/  WARPSYNC.COLLECTIVE R2, `(.L_x_325) ;  /* 0x00000000020c7348 */ /* 0x003fea0003c00000 */
[----:B------:R-:W-:Y:S02]  /*101e0*/  ELECT P1, UR62, PT ;  /* 0x00000000003e782f */ /* 0x000fe40003820000 */
[----:B------:R-:W-:Y:S01]  /*101f0*/  MOV R2, UR62 ;  /* 0x0000003e00027c02 */ /* 0x000fe20008000f00 */
[----:B01----:R-:W-:Y:S10]  /*10200*/  ENDCOLLECTIVE ;  /* 0x000000000000791b */ /* 0x003ff40003800000 */
.L_x_325:
[----:B------:R-:W-:Y:S05]  /*10210*/  BSYNC B0 ;  /* 0x0000000000007941 */ /* 0x000fea0003800000 */
.L_x_324:
[----:B------:R-:W-:Y:S01]  /*10220*/  PLOP3.LUT P0, PT, P1, PT, PT, 0x80, 0x0 ;  /* 0x000000000000781c */ /* 0x000fe20000f0f070 */
[----:B------:R-:W-:-:S12]  /*10230*/  BRA `(.L_x_326) ;  /* 0xfffffff800887947 */ /* 0x000fd8000383ffff */
.L_x_314:
[----:B0-----:R0:W1:Y:S02]  /*10240*/  SYNCS.PHASECHK.TRANS64.TRYWAIT P0, [R7+URZ], R2 ;  /* 0x00000002070075a7 */ /* 0x001064000800017f */
[----:B-1----:R-:W-:Y:S05]  /*10250*/  @!P0 NANOSLEEP.SYNCS 0x989680 ;  /* 0x009896800000895d */ /* 0x002fea0003900000 */
[----:B------:R-:W1:Y:S02]  /*10260*/  @!P0 SYNCS.PHASECHK.TRANS64 P0, [R7+URZ], R2 ;  /* 0x00000002070085a7 */ /* 0x000e64000800007f */
[----:B-1----:R-:W-:Y:S05]  /*10270*/  @!P0 BRA `(.L_x_314) ;  /* 0xfffffffc00f08947 */ /* 0x002fea000383ffff */
[----:B------:R-:W-:Y:S05]  /*10280*/  BRA `(.L_x_327) ;  /* 0xfffffff800cc7947 */ /* 0x000fea000383ffff */
.L_x_315:
[----:B0-----:R0:W1:Y:S02]  /*10290*/  SYNCS.PHASECHK.TRANS64.TRYWAIT P0, [R9+URZ], R4 ;  /* 0x00000004090075a7 */ /* 0x001064000800017f */
[----:B-1----:R-:W-:Y:S05]  /*102a0*/  @!P0 NANOSLEEP.SYNCS 0x989680 ;  /* 0x009896800000895d */ /* 0x002fea0003900000 */
[----:B------:R-:W1:Y:S02]  /*102b0*/  @!P0 SYNCS.PHASECHK.TRANS64 P0, [R9+URZ], R4 ;  /* 0x00000004090085a7 */ /* 0x000e64000800007f */
[----:B-1----:R-:W-:Y:S05]  /*102c0*/  @!P0 BRA `(.L_x_315) ;  /* 0xfffffffc00f08947 */ /* 0x002fea000383ffff */
[----:B------:R-:W-:Y:S05]  /*102d0*/  BRA `(.L_x_328) ;  /* 0xfffffff800dc7947 */ /* 0x000fea000383ffff */
.L_x_316:
[----:B-1----:R1:W2:Y:S02]  /*102e0*/  SYNCS.PHASECHK.TRANS64.TRYWAIT P0, [R6+URZ], R5 ;  /* 0x00000005060075a7 */ /* 0x0022a4000800017f */
[----:B--2---:R-:W-:Y:S05]  /*102f0*/  @!P0 NANOSLEEP.SYNCS 0x989680 ;  /* 0x009896800000895d */ /* 0x004fea0003900000 */
[----:B------:R-:W2:Y:S02]  /*10300*/  @!P0 SYNCS.PHASECHK.TRANS64 P0, [R6+URZ], R5 ;  /* 0x00000005060085a7 */ /* 0x000ea4000800007f */
[----:B--2---:R-:W-:Y:S05]  /*10310*/  @!P0 BRA `(.L_x_316) ;  /* 0xfffffffc00f08947 */ /* 0x004fea000383ffff */
[----:B------:R-:W-:Y:S05]  /*10320*/  BRA `(.L_x_329) ;  /* 0xfffffff800e47947 */ /* 0x000fea000383ffff */
.L_x_330:
[----:B------:R-:W-:-:S00]  /*10330*/  BRA `(.L_x_330) ;  /* 0xfffffffc00fc7947 */ /* 0x000fc0000383ffff */
[----:B------:R-:W-:-:S00]  /*10340*/  NOP ;  /* 0x0000000000007918 */ /* 0x000fc00000000000 */
        /* <DEDUP_REMOVED lines=11> */
.L_x_331:


//--------------------- .nv.shared._ZN7cutlass13device_kernelINS_4gemm6kernel13GemmUniversalIN4cute5tupleIJiiiiEEENS1_10collective13CollectiveMmaINS1_37MainloopSm90TmaGmmaWarpSpecializedFP8ILi4ENS5_IJNS4_1CILi1EEESB_SB_EEENS1_32KernelTmaWarpSpecializedPingpongEEENS5_IJNSA_ILi64EEENSA_ILi256EEESF_EEENS_12float_e5m2_tENS5_IJlSB_lEEESI_SJ_NS4_8TiledMMAINS4_8MMA_AtomIJNS4_4SM904GMMA31MMA_64x256x32_F32E5M2E5M2_SS_TNILNSN_7ScaleInE1ELSP_1EEEEEENS4_6LayoutISC_NS5_IJNSA_ILi0EEEST_ST_EEEEENS5_IJNS4_10UnderscoreESW_SW_EEEEENS4_13SM90_TMA_LOADENS4_14ComposedLayoutINS4_7SwizzleILi2ELi4ELi3EEENS4_18smem_ptr_flag_bitsILi8EEENSS_INS5_IJNSA_ILi8EEESF_EEENS5_IJSF_SB_EEEEEEEvNS4_8identityESZ_S19_vS1A_EENS_8epilogue10collective6detail29Sm90TmaWarpSpecializedAdapterINS1D_15DefaultEpilogueISI_SJ_SJ_NS1C_6thread17LinearCombinationISI_Li1EffLNS1H_9ScaleType4KindE0ELNS_15FloatRoundStyleE2ESI_EENS1_15EpilogueDefaultEEEEEvvEEEEvNT_6ParamsE --------------------------
	.section	.nv.shared._ZN7cutlass13device_kernelINS_4gemm6kernel13GemmUniversalIN4cute5tupleIJiiiiEEENS1_10collective13CollectiveMmaINS1_37MainloopSm90TmaGmmaWarpSpecializedFP8ILi4ENS5_IJNS4_1CILi1EEESB_SB_EEENS1_32KernelTmaWarpSpecializedPingpongEEENS5_IJNSA_ILi64EEENSA_ILi256EEESF_EEENS_12float_e5m2_tENS5_IJlSB_lEEESI_SJ_NS4_8TiledMMAINS4_8MMA_AtomIJNS4_4SM904GMMA31MMA_64x256x32_F32E5M2E5M2_SS_TNILNSN_7ScaleInE1ELSP_1EEEEEENS4_6LayoutISC_NS5_IJNSA_ILi0EEEST_ST_EEEEENS5_IJNS4_10UnderscoreESW_SW_EEEEENS4_13SM90_TMA_LOADENS4_14ComposedLayoutINS4_7SwizzleILi2ELi4ELi3EEENS4_18smem_ptr_flag_bitsILi8EEENSS_INS5_IJNSA_ILi8EEESF_EEENS5_IJSF_SB_EEEEEEEvNS4_8identityESZ_S19_vS1A_EENS_8epilogue10collective6detail29Sm90TmaWarpSpecializedAdapterINS1D_15DefaultEpilogueISI_SJ_SJ_NS1C_6thread17LinearCombinationISI_Li1EffLNS1H_9ScaleType4KindE0ELNS_15FloatRoundStyleE2ESI_EENS1_15EpilogueDefaultEEEEEvvEEEEvNT_6ParamsE,"aw",@nobits
	.sectionflags	@""
	.align	16
	.zero		1024


//--------------------- .nv.shared.reserved.0     --------------------------
	.section	.nv.shared.reserved.0,"aw",@nobits
	.weak		__nv_reservedSMEM_offset_0_alias
	.size		__nv_reservedSMEM_offset_0_alias, 0, 0
	.other		__nv_reservedSMEM_offset_0_alias,@"STO_CUDA_RESERVED_SHARED STV_DEFAULT"
__nv_reservedSMEM_offset_0_alias:
	.zero		0


//--------------------- .nv.global                --------------------------
	.section	.nv.global,"aw",@nobits
.nv.global:
	.type		_ZN39_INTERNAL_c5dd17b6_4_k_cu_8e4b1b4a_44784cute1_E,@object
	.size		_ZN39_INTERNAL_c5dd17b6_4_k_cu_8e4b1b4a_44784cute1_E,(_ZN39_INTERNAL_c5dd17b6_4_k_cu_8e4b1b4a_44784cuda3std3__45__cpo6cbeginE - _ZN39_INTERNAL_c5dd17b6_4_k_cu_8e4b1b4a_44784cute1_E)
_ZN39_INTERNAL_c5dd17b6_4_k_cu_8e4b1b4a_44784cute1_E:
	.zero		1
	.type		_ZN39_INTERNAL_c5dd17b6_4_k_cu_8e4b1b4a_44784cuda3std3__45__cpo6cbeginE,@object
	.size		_ZN39_INTERNAL_c5dd17b6_4_k_cu_8e4b1b4a_44784cuda3std3__45__cpo6cbeginE,(_ZN39_INTERNAL_c5dd17b6_4_k_cu_8e4b1b4a_44784cuda3std3__48in_placeE - _ZN39_INTERNAL_c5dd17b6_4_k_cu_8e4b1b4a_44784cuda3std3__45__cpo6cbeginE)
_ZN39_INTERNAL_c5dd17b6_4_k_cu_8e4b1b4a_44784cuda3std3__45__cpo6cbeginE:
	.zero		1
	.type		_ZN39_INTERNAL_c5dd17b6_4_k_cu_8e4b1b4a_44784cuda3std3__48in_placeE,@object
	.size		_ZN39_INTERNAL_c5dd17b6_4_k_cu_8e4b1b4a_44784cuda3std3__48in_placeE,(_ZN39_INTERNAL_c5dd17b6_4_k_cu_8e4b1b4a_44784cuda3std6ranges3__45__cpo9iter_moveE - _ZN39_INTERNAL_c5dd17b6_4_k_cu_8e4b1b4a_44784cuda3std3__48in_placeE)
_ZN39_INTERNAL_c5dd17b6_4_k_cu_8e4b1b4a_44784cuda3std3__48in_placeE:
	.zero		1
	.type		_ZN39_INTERNAL_c5dd17b6_4_k_cu_8e4b1b4a_44784cuda3std6ranges3__45__cpo9iter_moveE,@object
	.size		_ZN39_INTERNAL_c5dd17b6_4_k_cu_8e4b1b4a_44784cuda3std6ranges3__45__cpo9iter_moveE,(_ZN39_INTERNAL_c5dd17b6_4_k_cu_8e4b1b4a_44784cuda3std3__45__cpo5beginE - _ZN39_INTERNAL_c5dd17b6_4_k_cu_8e4b1b4a_44784cuda3std6ranges3__45__cpo9iter_moveE)
_ZN39_INTERNAL_c5dd17b6_4_k_cu_8e4b1b4a_44784cuda3std6ranges3__45__cpo9iter_moveE:
	.zero		1
	.type		_ZN39_INTERNAL_c5dd17b6_4_k_cu_8e4b1b4a_44784cuda3std3__45__cpo5beginE,@object
	.size		_ZN39_INTERNAL_c5dd17b6_4_k_cu_8e4b1b4a_44784cuda3std3__45__cpo5beginE,(_ZN39_INTERNAL_c5dd17b6_4_k_cu_8e4b1b4a_44784cuda3std3__441_GLOBAL__N__c5dd17b6_4_k_cu_8e4b1b4a_44786ignoreE - _ZN39_INTERNAL_c5dd17b6_4_k_cu_8e4b1b4a_44784cuda3std3__45__cpo5beginE)
_ZN39_INTERNAL_c5dd17b6_4_k_cu_8e4b1b4a_44784cuda3std3__45__cpo5beginE:
	.zero		1
	.type		_ZN39_INTERNAL_c5dd17b6_4_k_cu_8e4b1b4a_44784cuda3std3__441_GLOBAL__N__c5dd17b6_4_k_cu_8e4b1b4a_44786ignoreE,@object
	.size		_ZN39_INTERNAL_c5dd17b6_4_k_cu_8e4b1b4a_44784cuda3std3__441_GLOBAL__N__c5dd17b6_4_k_cu_8e4b1b4a_44786ignoreE,(_ZN39_INTERNAL_c5dd17b6_4_k_cu_8e4b1b4a_44784cute7productE - _ZN39_INTERNAL_c5dd17b6_4_k_cu_8e4b1b4a_44784cuda3std3__441_GLOBAL__N__c5dd17b6_4_k_cu_8e4b1b4a_44786ignoreE)
_ZN39_INTERNAL_c5dd17b6_4_k_cu_8e4b1b4a_44784cuda3std3__441_GLOBAL__N__c5dd17b6_4_k_cu_8e4b1b4a_44786ignoreE:
	.zero		1
	.type		_ZN39_INTERNAL_c5dd17b6_4_k_cu_8e4b1b4a_44784cute7productE,@object
	.size		_ZN39_INTERNAL_c5dd17b6_4_k_cu_8e4b1b4a_44784cute7productE,(_ZN39_INTERNAL_c5dd17b6_4_k_cu_8e4b1b4a_44784cuda3std3__45__cpo3endE - _ZN39_INTERNAL_c5dd17b6_4_k_cu_8e4b1b4a_44784cute7productE)
_ZN39_INTERNAL_c5dd17b6_4_k_cu_8e4b1b4a_44784cute7productE:
	.zero		1
	.type		_ZN39_INTERNAL_c5dd17b6_4_k_cu_8e4b1b4a_44784cuda3std3__45__cpo3endE,@object
	.size		_ZN39_INTERNAL_c5dd17b6_4_k_cu_8e4b1b4a_44784cuda3std3__45__cpo3endE,(_ZN39_INTERNAL_c5dd17b6_4_k_cu_8e4b1b4a_44784cuda3std3__419piecewise_constructE - _ZN39_INTERNAL_c5dd17b6_4_k_cu_8e4b1b4a_44784cuda3std3__45__cpo3endE)
_ZN39_INTERNAL_c5dd17b6_4_k_cu_8e4b1b4a_44784cuda3std3__45__cpo3endE:
	.zero		1
	.type		_ZN39_INTERNAL_c5dd17b6_4_k_cu_8e4b1b4a_44784cuda3std3__419piecewise_constructE,@object
	.size		_ZN39_INTERNAL_c5dd17b6_4_k_cu_8e4b1b4a_44784cuda3std3__419piecewise_constructE,(_ZN39_INTERNAL_c5dd17b6_4_k_cu_8e4b1b4a_44784cuda3std3__45__cpo4cendE - _ZN39_INTERNAL_c5dd17b6_4_k_cu_8e4b1b4a_44784cuda3std3__419piecewise_constructE)
_ZN39_INTERNAL_c5dd17b6_4_k_cu_8e4b1b4a_44784cuda3std3__419piecewise_constructE:
	.zero		1
	.type		_ZN39_INTERNAL_c5dd17b6_4_k_cu_8e4b1b4a_44784cuda3std3__45__cpo4cendE,@object
	.size		_ZN39_INTERNAL_c5dd17b6_4_k_cu_8e4b1b4a_44784cuda3std3__45__cpo4cendE,(_ZN39_INTERNAL_c5dd17b6_4_k_cu_8e4b1b4a_44784cuda3std6ranges3__45__cpo4swapE - _ZN39_INTERNAL_c5dd17b6_4_k_cu_8e4b1b4a_44784cuda3std3__45__cpo4cendE)
_ZN39_INTERNAL_c5dd17b6_4_k_cu_8e4b1b4a_44784cuda3std3__45__cpo4cendE:
	.zero		1
	.type		_ZN39_INTERNAL_c5dd17b6_4_k_cu_8e4b1b4a_44784cuda3std6ranges3__45__cpo4swapE,@object
	.size		_ZN39_INTERNAL_c5dd17b6_4_k_cu_8e4b1b4a_44784cuda3std6ranges3__45__cpo4swapE,(.L_7 - _ZN39_INTERNAL_c5dd17b6_4_k_cu_8e4b1b4a_44784cuda3std6ranges3__45__cpo4swapE)
_ZN39_INTERNAL_c5dd17b6_4_k_cu_8e4b1b4a_44784cuda3std6ranges3__45__cpo4swapE:
	.zero		1
.L_7:


//--------------------- .nv.constant0._ZN7cutlass13device_kernelINS_4gemm6kernel13GemmUniversalIN4cute5tupleIJiiiiEEENS1_10collective13CollectiveMmaINS1_37MainloopSm90TmaGmmaWarpSpecializedFP8ILi4ENS5_IJNS4_1CILi1EEESB_SB_EEENS1_32KernelTmaWarpSpecializedPingpongEEENS5_IJNSA_ILi64EEENSA_ILi256EEESF_EEENS_12float_e5m2_tENS5_IJlSB_lEEESI_SJ_NS4_8TiledMMAINS4_8MMA_AtomIJNS4_4SM904GMMA31MMA_64x256x32_F32E5M2E5M2_SS_TNILNSN_7ScaleInE1ELSP_1EEEEEENS4_6LayoutISC_NS5_IJNSA_ILi0EEEST_ST_EEEEENS5_IJNS4_10UnderscoreESW_SW_EEEEENS4_13SM90_TMA_LOADENS4_14ComposedLayoutINS4_7SwizzleILi2ELi4ELi3EEENS4_18smem_ptr_flag_bitsILi8EEENSS_INS5_IJNSA_ILi8EEESF_EEENS5_IJSF_SB_EEEEEEEvNS4_8identityESZ_S19_vS1A_EENS_8epilogue10collective6detail29Sm90TmaWarpSpecializedAdapterINS1D_15DefaultEpilogueISI_SJ_SJ_NS1C_6thread17LinearCombinationISI_Li1EffLNS1H_9ScaleType4KindE0ELNS_15FloatRoundStyleE2ESI_EENS1_15EpilogueDefaultEEEEEvvEEEEvNT_6ParamsE --------------------------
	.section	.nv.constant0._ZN7cutlass13device_kernelINS_4gemm6kernel13GemmUniversalIN4cute5tupleIJiiiiEEENS1_10collective13CollectiveMmaINS1_37MainloopSm90TmaGmmaWarpSpecializedFP8ILi4ENS5_IJNS4_1CILi1EEESB_SB_EEENS1_32KernelTmaWarpSpecializedPingpongEEENS5_IJNSA_ILi64EEENSA_ILi256EEESF_EEENS_12float_e5m2_tENS5_IJlSB_lEEESI_SJ_NS4_8TiledMMAINS4_8MMA_AtomIJNS4_4SM904GMMA31MMA_64x256x32_F32E5M2E5M2_SS_TNILNSN_7ScaleInE1ELSP_1EEEEEENS4_6LayoutISC_NS5_IJNSA_ILi0EEEST_ST_EEEEENS5_IJNS4_10UnderscoreESW_SW_EEEEENS4_13SM90_TMA_LOADENS4_14ComposedLayoutINS4_7SwizzleILi2ELi4ELi3EEENS4_18smem_ptr_flag_bitsILi8EEENSS_INS5_IJNSA_ILi8EEESF_EEENS5_IJSF_SB_EEEEEEEvNS4_8identityESZ_S19_vS1A_EENS_8epilogue10collective6detail29Sm90TmaWarpSpecializedAdapterINS1D_15DefaultEpilogueISI_SJ_SJ_NS1C_6thread17LinearCombinationISI_Li1EffLNS1H_9ScaleType4KindE0ELNS_15FloatRoundStyleE2ESI_EENS1_15EpilogueDefaultEEEEEvvEEEEvNT_6ParamsE,"a",@progbits
	.sectionflags	@""
	.align	4
.nv.constant0._ZN7cutlass13device_kernelINS_4gemm6kernel13GemmUniversalIN4cute5tupleIJiiiiEEENS1_10collective13CollectiveMmaINS1_37MainloopSm90TmaGmmaWarpSpecializedFP8ILi4ENS5_IJNS4_1CILi1EEESB_SB_EEENS1_32KernelTmaWarpSpecializedPingpongEEENS5_IJNSA_ILi64EEENSA_ILi256EEESF_EEENS_12float_e5m2_tENS5_IJlSB_lEEESI_SJ_NS4_8TiledMMAINS4_8MMA_AtomIJNS4_4SM904GMMA31MMA_64x256x32_F32E5M2E5M2_SS_TNILNSN_7ScaleInE1ELSP_1EEEEEENS4_6LayoutISC_NS5_IJNSA_ILi0EEEST_ST_EEEEENS5_IJNS4_10UnderscoreESW_SW_EEEEENS4_13SM90_TMA_LOADENS4_14ComposedLayoutINS4_7SwizzleILi2ELi4ELi3EEENS4_18smem_ptr_flag_bitsILi8EEENSS_INS5_IJNSA_ILi8EEESF_EEENS5_IJSF_SB_EEEEEEEvNS4_8identityESZ_S19_vS1A_EENS_8epilogue10collective6detail29Sm90TmaWarpSpecializedAdapterINS1D_15DefaultEpilogueISI_SJ_SJ_NS1C_6thread17LinearCombinationISI_Li1EffLNS1H_9ScaleType4KindE0ELNS_15FloatRoundStyleE2ESI_EENS1_15EpilogueDefaultEEEEEvvEEEEvNT_6ParamsE:
	.zero		1664


//--------------------- SYMBOLS --------------------------

	.type		.nv.reservedSmem.offset0,@object
	.size		.nv.reservedSmem.offset0,0x4
